//
// Generated by NVIDIA NVVM Compiler
//
// Compiler Build ID: CL-36424714
// Cuda compilation tools, release 13.0, V13.0.88
// Based on NVVM 20.0.0
//

.version 9.0
.target sm_100
.address_size 64

	// .globl	default_function_kernel_3
// _ZZ25default_function_kernel_1E11ph_3_shared has been demoted

.visible .entry default_function_kernel_3(
	.param .u64 .ptr .align 1 default_function_kernel_3_param_0,
	.param .u64 .ptr .align 1 default_function_kernel_3_param_1
)
.maxntid 32
{
	.reg .pred 	%p<2>;
	.reg .b32 	%r<8>;
	.reg .b32 	%f<5>;
	.reg .b64 	%rd<8>;

	ld.param.u64 	%rd1, [default_function_kernel_3_param_0];
	ld.param.u64 	%rd2, [default_function_kernel_3_param_1];
	mov.u32 	%r1, %ctaid.x;
	shl.b32 	%r3, %r1, 2;
	mov.u32 	%r2, %tid.x;
	shr.u32 	%r4, %r2, 3;
	or.b32  	%r5, %r3, %r4;
	setp.gt.u32 	%p1, %r5, 8;
	@%p1 bra 	$L__BB0_2;
	cvta.to.global.u64 	%rd3, %rd2;
	cvta.to.global.u64 	%rd4, %rd1;
	shl.b32 	%r6, %r1, 5;
	or.b32  	%r7, %r6, %r2;
	mul.wide.u32 	%rd5, %r7, 4;
	add.s64 	%rd6, %rd3, %rd5;
	ld.global.nc.f32 	%f1, [%rd6];
	mul.f32 	%f2, %f1, 0f3FB8AA3B;
	ex2.approx.f32 	%f3, %f2;
	mul.f32 	%f4, %f1, %f3;
	add.s64 	%rd7, %rd4, %rd5;
	st.global.f32 	[%rd7], %f4;
$L__BB0_2:
	ret;

}
	// .globl	default_function_kernel_1
.visible .entry default_function_kernel_1(
	.param .u64 .ptr .align 1 default_function_kernel_1_param_0,
	.param .u64 .ptr .align 1 default_function_kernel_1_param_1,
	.param .u64 .ptr .align 1 default_function_kernel_1_param_2
)
{
	.reg .b32 	%r<2>;
	.reg .b32 	%f<161>;
	.reg .b64 	%rd<10>;
	// demoted variable
	.shared .align 4 .b8 _ZZ25default_function_kernel_1E11ph_3_shared[16];
	ld.param.u64 	%rd1, [default_function_kernel_1_param_0];
	ld.param.u64 	%rd2, [default_function_kernel_1_param_1];
	ld.param.u64 	%rd3, [default_function_kernel_1_param_2];
	cvta.to.global.u64 	%rd4, %rd3;
	cvta.to.global.u64 	%rd5, %rd2;
	mov.u32 	%r1, %ctaid.x;
	bar.sync 	0;
	mul.wide.u32 	%rd6, %r1, 4;
	add.s64 	%rd7, %rd4, %rd6;
	ld.global.nc.f32 	%f1, [%rd7];
	st.shared.f32 	[_ZZ25default_function_kernel_1E11ph_3_shared], %f1;
	ld.global.nc.f32 	%f2, [%rd7+20];
	st.shared.f32 	[_ZZ25default_function_kernel_1E11ph_3_shared+4], %f2;
	ld.global.nc.f32 	%f3, [%rd7+40];
	st.shared.f32 	[_ZZ25default_function_kernel_1E11ph_3_shared+8], %f3;
	ld.global.nc.f32 	%f4, [%rd7+60];
	st.shared.f32 	[_ZZ25default_function_kernel_1E11ph_3_shared+12], %f4;
	bar.sync 	0;
	ld.shared.f32 	%f5, [_ZZ25default_function_kernel_1E11ph_3_shared];
	ld.global.nc.f32 	%f6, [%rd5];
	fma.rn.f32 	%f7, %f6, %f5, 0f00000000;
	ld.global.nc.f32 	%f8, [%rd5+32];
	fma.rn.f32 	%f9, %f8, %f5, 0f00000000;
	ld.global.nc.f32 	%f10, [%rd5+64];
	fma.rn.f32 	%f11, %f10, %f5, 0f00000000;
	ld.global.nc.f32 	%f12, [%rd5+96];
	fma.rn.f32 	%f13, %f12, %f5, 0f00000000;
	ld.global.nc.f32 	%f14, [%rd5+128];
	fma.rn.f32 	%f15, %f14, %f5, 0f00000000;
	ld.global.nc.f32 	%f16, [%rd5+160];
	fma.rn.f32 	%f17, %f16, %f5, 0f00000000;
	ld.global.nc.f32 	%f18, [%rd5+192];
	fma.rn.f32 	%f19, %f18, %f5, 0f00000000;
	ld.global.nc.f32 	%f20, [%rd5+224];
	fma.rn.f32 	%f21, %f20, %f5, 0f00000000;
	ld.global.nc.f32 	%f22, [%rd5+256];
	fma.rn.f32 	%f23, %f22, %f5, 0f00000000;
	ld.shared.f32 	%f24, [_ZZ25default_function_kernel_1E11ph_3_shared+4];
	ld.global.nc.f32 	%f25, [%rd5+4];
	fma.rn.f32 	%f26, %f25, %f24, %f7;
	ld.global.nc.f32 	%f27, [%rd5+36];
	fma.rn.f32 	%f28, %f27, %f24, %f9;
	ld.global.nc.f32 	%f29, [%rd5+68];
	fma.rn.f32 	%f30, %f29, %f24, %f11;
	ld.global.nc.f32 	%f31, [%rd5+100];
	fma.rn.f32 	%f32, %f31, %f24, %f13;
	ld.global.nc.f32 	%f33, [%rd5+132];
	fma.rn.f32 	%f34, %f33, %f24, %f15;
	ld.global.nc.f32 	%f35, [%rd5+164];
	fma.rn.f32 	%f36, %f35, %f24, %f17;
	ld.global.nc.f32 	%f37, [%rd5+196];
	fma.rn.f32 	%f38, %f37, %f24, %f19;
	ld.global.nc.f32 	%f39, [%rd5+228];
	fma.rn.f32 	%f40, %f39, %f24, %f21;
	ld.global.nc.f32 	%f41, [%rd5+260];
	fma.rn.f32 	%f42, %f41, %f24, %f23;
	ld.shared.f32 	%f43, [_ZZ25default_function_kernel_1E11ph_3_shared+8];
	ld.global.nc.f32 	%f44, [%rd5+8];
	fma.rn.f32 	%f45, %f44, %f43, %f26;
	ld.global.nc.f32 	%f46, [%rd5+40];
	fma.rn.f32 	%f47, %f46, %f43, %f28;
	ld.global.nc.f32 	%f48, [%rd5+72];
	fma.rn.f32 	%f49, %f48, %f43, %f30;
	ld.global.nc.f32 	%f50, [%rd5+104];
	fma.rn.f32 	%f51, %f50, %f43, %f32;
	ld.global.nc.f32 	%f52, [%rd5+136];
	fma.rn.f32 	%f53, %f52, %f43, %f34;
	ld.global.nc.f32 	%f54, [%rd5+168];
	fma.rn.f32 	%f55, %f54, %f43, %f36;
	ld.global.nc.f32 	%f56, [%rd5+200];
	fma.rn.f32 	%f57, %f56, %f43, %f38;
	ld.global.nc.f32 	%f58, [%rd5+232];
	fma.rn.f32 	%f59, %f58, %f43, %f40;
	ld.global.nc.f32 	%f60, [%rd5+264];
	fma.rn.f32 	%f61, %f60, %f43, %f42;
	ld.shared.f32 	%f62, [_ZZ25default_function_kernel_1E11ph_3_shared+12];
	ld.global.nc.f32 	%f63, [%rd5+12];
	fma.rn.f32 	%f64, %f63, %f62, %f45;
	ld.global.nc.f32 	%f65, [%rd5+44];
	fma.rn.f32 	%f66, %f65, %f62, %f47;
	ld.global.nc.f32 	%f67, [%rd5+76];
	fma.rn.f32 	%f68, %f67, %f62, %f49;
	ld.global.nc.f32 	%f69, [%rd5+108];
	fma.rn.f32 	%f70, %f69, %f62, %f51;
	ld.global.nc.f32 	%f71, [%rd5+140];
	fma.rn.f32 	%f72, %f71, %f62, %f53;
	ld.global.nc.f32 	%f73, [%rd5+172];
	fma.rn.f32 	%f74, %f73, %f62, %f55;
	ld.global.nc.f32 	%f75, [%rd5+204];
	fma.rn.f32 	%f76, %f75, %f62, %f57;
	ld.global.nc.f32 	%f77, [%rd5+236];
	fma.rn.f32 	%f78, %f77, %f62, %f59;
	ld.global.nc.f32 	%f79, [%rd5+268];
	fma.rn.f32 	%f80, %f79, %f62, %f61;
	bar.sync 	0;
	ld.global.nc.f32 	%f81, [%rd7+80];
	st.shared.f32 	[_ZZ25default_function_kernel_1E11ph_3_shared], %f81;
	ld.global.nc.f32 	%f82, [%rd7+100];
	st.shared.f32 	[_ZZ25default_function_kernel_1E11ph_3_shared+4], %f82;
	ld.global.nc.f32 	%f83, [%rd7+120];
	st.shared.f32 	[_ZZ25default_function_kernel_1E11ph_3_shared+8], %f83;
	ld.global.nc.f32 	%f84, [%rd7+140];
	st.shared.f32 	[_ZZ25default_function_kernel_1E11ph_3_shared+12], %f84;
	bar.sync 	0;
	ld.shared.f32 	%f85, [_ZZ25default_function_kernel_1E11ph_3_shared];
	ld.global.nc.f32 	%f86, [%rd5+16];
	fma.rn.f32 	%f87, %f86, %f85, %f64;
	ld.global.nc.f32 	%f88, [%rd5+48];
	fma.rn.f32 	%f89, %f88, %f85, %f66;
	ld.global.nc.f32 	%f90, [%rd5+80];
	fma.rn.f32 	%f91, %f90, %f85, %f68;
	ld.global.nc.f32 	%f92, [%rd5+112];
	fma.rn.f32 	%f93, %f92, %f85, %f70;
	ld.global.nc.f32 	%f94, [%rd5+144];
	fma.rn.f32 	%f95, %f94, %f85, %f72;
	ld.global.nc.f32 	%f96, [%rd5+176];
	fma.rn.f32 	%f97, %f96, %f85, %f74;
	ld.global.nc.f32 	%f98, [%rd5+208];
	fma.rn.f32 	%f99, %f98, %f85, %f76;
	ld.global.nc.f32 	%f100, [%rd5+240];
	fma.rn.f32 	%f101, %f100, %f85, %f78;
	ld.global.nc.f32 	%f102, [%rd5+272];
	fma.rn.f32 	%f103, %f102, %f85, %f80;
	ld.shared.f32 	%f104, [_ZZ25default_function_kernel_1E11ph_3_shared+4];
	ld.global.nc.f32 	%f105, [%rd5+20];
	fma.rn.f32 	%f106, %f105, %f104, %f87;
	ld.global.nc.f32 	%f107, [%rd5+52];
	fma.rn.f32 	%f108, %f107, %f104, %f89;
	ld.global.nc.f32 	%f109, [%rd5+84];
	fma.rn.f32 	%f110, %f109, %f104, %f91;
	ld.global.nc.f32 	%f111, [%rd5+116];
	fma.rn.f32 	%f112, %f111, %f104, %f93;
	ld.global.nc.f32 	%f113, [%rd5+148];
	fma.rn.f32 	%f114, %f113, %f104, %f95;
	ld.global.nc.f32 	%f115, [%rd5+180];
	fma.rn.f32 	%f116, %f115, %f104, %f97;
	ld.global.nc.f32 	%f117, [%rd5+212];
	fma.rn.f32 	%f118, %f117, %f104, %f99;
	ld.global.nc.f32 	%f119, [%rd5+244];
	fma.rn.f32 	%f120, %f119, %f104, %f101;
	ld.global.nc.f32 	%f121, [%rd5+276];
	fma.rn.f32 	%f122, %f121, %f104, %f103;
	ld.shared.f32 	%f123, [_ZZ25default_function_kernel_1E11ph_3_shared+8];
	ld.global.nc.f32 	%f124, [%rd5+24];
	fma.rn.f32 	%f125, %f124, %f123, %f106;
	ld.global.nc.f32 	%f126, [%rd5+56];
	fma.rn.f32 	%f127, %f126, %f123, %f108;
	ld.global.nc.f32 	%f128, [%rd5+88];
	fma.rn.f32 	%f129, %f128, %f123, %f110;
	ld.global.nc.f32 	%f130, [%rd5+120];
	fma.rn.f32 	%f131, %f130, %f123, %f112;
	ld.global.nc.f32 	%f132, [%rd5+152];
	fma.rn.f32 	%f133, %f132, %f123, %f114;
	ld.global.nc.f32 	%f134, [%rd5+184];
	fma.rn.f32 	%f135, %f134, %f123, %f116;
	ld.global.nc.f32 	%f136, [%rd5+216];
	fma.rn.f32 	%f137, %f136, %f123, %f118;
	ld.global.nc.f32 	%f138, [%rd5+248];
	fma.rn.f32 	%f139, %f138, %f123, %f120;
	ld.global.nc.f32 	%f140, [%rd5+280];
	fma.rn.f32 	%f141, %f140, %f123, %f122;
	ld.shared.f32 	%f142, [_ZZ25default_function_kernel_1E11ph_3_shared+12];
	ld.global.nc.f32 	%f143, [%rd5+28];
	fma.rn.f32 	%f144, %f143, %f142, %f125;
	ld.global.nc.f32 	%f145, [%rd5+60];
	fma.rn.f32 	%f146, %f145, %f142, %f127;
	ld.global.nc.f32 	%f147, [%rd5+92];
	fma.rn.f32 	%f148, %f147, %f142, %f129;
	ld.global.nc.f32 	%f149, [%rd5+124];
	fma.rn.f32 	%f150, %f149, %f142, %f131;
	ld.global.nc.f32 	%f151, [%rd5+156];
	fma.rn.f32 	%f152, %f151, %f142, %f133;
	ld.global.nc.f32 	%f153, [%rd5+188];
	fma.rn.f32 	%f154, %f153, %f142, %f135;
	ld.global.nc.f32 	%f155, [%rd5+220];
	fma.rn.f32 	%f156, %f155, %f142, %f137;
	ld.global.nc.f32 	%f157, [%rd5+252];
	fma.rn.f32 	%f158, %f157, %f142, %f139;
	ld.global.nc.f32 	%f159, [%rd5+284];
	fma.rn.f32 	%f160, %f159, %f142, %f141;
	cvta.to.global.u64 	%rd8, %rd1;
	add.s64 	%rd9, %rd8, %rd6;
	st.global.f32 	[%rd9], %f144;
	st.global.f32 	[%rd9+20], %f146;
	st.global.f32 	[%rd9+40], %f148;
	st.global.f32 	[%rd9+60], %f150;
	st.global.f32 	[%rd9+80], %f152;
	st.global.f32 	[%rd9+100], %f154;
	st.global.f32 	[%rd9+120], %f156;
	st.global.f32 	[%rd9+140], %f158;
	st.global.f32 	[%rd9+160], %f160;
	ret;

}
	// .globl	default_function_kernel_4
.visible .entry default_function_kernel_4(
	.param .u64 .ptr .align 1 default_function_kernel_4_param_0,
	.param .u64 .ptr .align 1 default_function_kernel_4_param_1
)
.maxntid 8
{
	.reg .b32 	%r<5>;
	.reg .b32 	%f<6>;
	.reg .b64 	%rd<8>;

	ld.param.u64 	%rd1, [default_function_kernel_4_param_0];
	ld.param.u64 	%rd2, [default_function_kernel_4_param_1];
	cvta.to.global.u64 	%rd3, %rd1;
	cvta.to.global.u64 	%rd4, %rd2;
	mov.u32 	%r1, %ctaid.x;
	shl.b32 	%r2, %r1, 3;
	mov.u32 	%r3, %tid.x;
	or.b32  	%r4, %r2, %r3;
	mul.wide.u32 	%rd5, %r4, 4;
	add.s64 	%rd6, %rd4, %rd5;
	ld.global.nc.f32 	%f1, [%rd6];
	mul.f32 	%f2, %f1, 0f3FB8AA3B;
	ex2.approx.f32 	%f3, %f2;
	mul.f32 	%f4, %f3, 0f3FB8AA3B;
	ex2.approx.f32 	%f5, %f4;
	add.s64 	%rd7, %rd3, %rd5;
	st.global.f32 	[%rd7], %f5;
	ret;

}
	// .globl	default_function_kernel_2
.visible .entry default_function_kernel_2(
	.param .u64 .ptr .align 1 default_function_kernel_2_param_0,
	.param .u64 .ptr .align 1 default_function_kernel_2_param_1
)
.maxntid 64
{
	.reg .pred 	%p<5>;
	.reg .b32 	%r<8>;
	.reg .b32 	%f<26>;
	.reg .b64 	%rd<8>;

	ld.param.u64 	%rd1, [default_function_kernel_2_param_0];
	ld.param.u64 	%rd2, [default_function_kernel_2_param_1];
	mov.u32 	%r1, %ctaid.x;
	shl.b32 	%r3, %r1, 3;
	mov.u32 	%r2, %tid.x;
	shr.u32 	%r4, %r2, 3;
	or.b32  	%r5, %r3, %r4;
	setp.gt.u32 	%p1, %r5, 8;
	@%p1 bra 	$L__BB3_2;
	cvta.to.global.u64 	%rd3, %rd2;
	cvta.to.global.u64 	%rd4, %rd1;
	shl.b32 	%r6, %r1, 6;
	or.b32  	%r7, %r6, %r2;
	mul.wide.u32 	%rd5, %r7, 4;
	add.s64 	%rd6, %rd3, %rd5;
	ld.global.nc.f32 	%f1, [%rd6];
	abs.f32 	%f2, %f1;
	fma.rn.f32 	%f3, %f2, 0fBF000000, 0f3F000000;
	rsqrt.approx.ftz.f32 	%f4, %f3;
	mul.f32 	%f5, %f4, %f3;
	mul.f32 	%f6, %f4, 0fBF000000;
	fma.rn.f32 	%f7, %f5, %f6, 0f3F000000;
	fma.rn.f32 	%f8, %f5, %f7, %f5;
	setp.eq.f32 	%p2, %f2, 0f3F800000;
	selp.f32 	%f9, 0f00000000, %f8, %p2;
	setp.gt.f32 	%p3, %f2, 0f3F0F5C29;
	selp.f32 	%f10, %f9, %f2, %p3;
	copysign.f32 	%f11, %f1, %f10;
	mul.f32 	%f12, %f11, %f11;
	fma.rn.f32 	%f13, %f12, 0f3D10ECEF, 0f3C8B1ABB;
	fma.rn.f32 	%f14, %f13, %f12, 0f3CFC028C;
	fma.rn.f32 	%f15, %f14, %f12, 0f3D372139;
	fma.rn.f32 	%f16, %f15, %f12, 0f3D9993DB;
	fma.rn.f32 	%f17, %f16, %f12, 0f3E2AAAC6;
	mul.f32 	%f18, %f12, %f17;
	fma.rn.f32 	%f19, %f18, %f11, %f11;
	neg.f32 	%f20, %f19;
	selp.f32 	%f21, %f19, %f20, %p3;
	fma.rn.f32 	%f22, 0f3F6EE581, 0f3FD774EB, %f21;
	setp.gt.f32 	%p4, %f1, 0f3F0F5C29;
	selp.f32 	%f23, %f19, %f22, %p4;
	add.f32 	%f24, %f23, %f23;
	selp.f32 	%f25, %f24, %f23, %p3;
	add.s64 	%rd7, %rd4, %rd5;
	st.global.f32 	[%rd7], %f25;
$L__BB3_2:
	ret;

}
	// .globl	default_function_kernel
.visible .entry default_function_kernel(
	.param .u64 .ptr .align 1 default_function_kernel_param_0,
	.param .u64 .ptr .align 1 default_function_kernel_param_1
)
.maxntid 64
{
	.reg .pred 	%p<2>;
	.reg .b32 	%r<8>;
	.reg .b32 	%f<3>;
	.reg .b64 	%rd<8>;

	ld.param.u64 	%rd1, [default_function_kernel_param_0];
	ld.param.u64 	%rd2, [default_function_kernel_param_1];
	mov.u32 	%r1, %ctaid.x;
	shl.b32 	%r3, %r1, 3;
	mov.u32 	%r2, %tid.x;
	shr.u32 	%r4, %r2, 3;
	or.b32  	%r5, %r3, %r4;
	setp.gt.u32 	%p1, %r5, 8;
	@%p1 bra 	$L__BB4_2;
	cvta.to.global.u64 	%rd3, %rd2;
	cvta.to.global.u64 	%rd4, %rd1;
	shl.b32 	%r6, %r1, 6;
	or.b32  	%r7, %r6, %r2;
	mul.wide.u32 	%rd5, %r7, 4;
	add.s64 	%rd6, %rd3, %rd5;
	ld.global.nc.f32 	%f1, [%rd6];
	cos.approx.f32 	%f2, %f1;
	add.s64 	%rd7, %rd4, %rd5;
	st.global.f32 	[%rd7], %f2;
$L__BB4_2:
	ret;

}


// ===== COMPILED SASS (sm_100) =====

	.target	sm_100

	.elftype	@"ET_EXEC"


//--------------------- .note.nv.tkinfo           --------------------------
	.section	.note.nv.tkinfo,"",@"SHT_NOTE"
	.sectionflags	@"SHF_NOTE_NV_TKINFO"
	.tkinfo
        /*0018*/ 	.word	0x00000002
        /*0030*/ 	.string	""
        /*0030*/ 	.string	"ptxas"
        /*0030*/ 	.string	"Cuda compilation tools, release 13.0, V13.0.88"
        /*0030*/ 	.string	"Build cuda_13.0.r13.0/compiler.36424714_0"
        /*0030*/ 	.string	"-arch sm_100 -m 64 "



//--------------------- .note.nv.cuinfo           --------------------------
	.section	.note.nv.cuinfo,"",@"SHT_NOTE"
	.sectionflags	@"SHF_NOTE_NV_CUINFO"
        /*0018*/ 	.short	0x0002
        /*001a*/ 	.short	0x0064
        /*001c*/ 	.short	0x0082
	.zero		2


//--------------------- .nv.info                  --------------------------
	.section	.nv.info,"",@"SHT_CUDA_INFO"
	.align	4


	//----- nvinfo : EIATTR_REGCOUNT
	.align		4
        /*0000*/ 	.byte	0x04, 0x2f
        /*0002*/ 	.short	(.L_1 - .L_0)
	.align		4
.L_0:
        /*0004*/ 	.word	index@(default_function_kernel_3)
        /*0008*/ 	.word	0x0000000c


	//----- nvinfo : EIATTR_FRAME_SIZE
	.align		4
.L_1:
        /*000c*/ 	.byte	0x04, 0x11
        /*000e*/ 	.short	(.L_3 - .L_2)
	.align		4
.L_2:
        /*0010*/ 	.word	index@(default_function_kernel_3)
        /*0014*/ 	.word	0x00000000


	//----- nvinfo : EIATTR_REGCOUNT
	.align		4
.L_3:
        /*0018*/ 	.byte	0x04, 0x2f
        /*001a*/ 	.short	(.L_5 - .L_4)
	.align		4
.L_4:
        /*001c*/ 	.word	index@(default_function_kernel_1)
        /*0020*/ 	.word	0x00000025


	//----- nvinfo : EIATTR_FRAME_SIZE
	.align		4
.L_5:
        /*0024*/ 	.byte	0x04, 0x11
        /*0026*/ 	.short	(.L_7 - .L_6)
	.align		4
.L_6:
        /*0028*/ 	.word	index@(default_function_kernel_1)
        /*002c*/ 	.word	0x00000000


	//----- nvinfo : EIATTR_REGCOUNT
	.align		4
.L_7:
        /*0030*/ 	.byte	0x04, 0x2f
        /*0032*/ 	.short	(.L_9 - .L_8)
	.align		4
.L_8:
        /*0034*/ 	.word	index@(default_function_kernel_4)
        /*0038*/ 	.word	0x0000000c


	//----- nvinfo : EIATTR_FRAME_SIZE
	.align		4
.L_9:
        /*003c*/ 	.byte	0x04, 0x11
        /*003e*/ 	.short	(.L_11 - .L_10)
	.align		4
.L_10:
        /*0040*/ 	.word	index@(default_function_kernel_4)
        /*0044*/ 	.word	0x00000000


	//----- nvinfo : EIATTR_REGCOUNT
	.align		4
.L_11:
        /*0048*/ 	.byte	0x04, 0x2f
        /*004a*/ 	.short	(.L_13 - .L_12)
	.align		4
.L_12:
        /*004c*/ 	.word	index@(default_function_kernel_2)
        /*0050*/ 	.word	0x0000000c


	//----- nvinfo : EIATTR_FRAME_SIZE
	.align		4
.L_13:
        /*0054*/ 	.byte	0x04, 0x11
        /*0056*/ 	.short	(.L_15 - .L_14)
	.align		4
.L_14:
        /*0058*/ 	.word	index@(default_function_kernel_2)
        /*005c*/ 	.word	0x00000000


	//----- nvinfo : EIATTR_REGCOUNT
	.align		4
.L_15:
        /*0060*/ 	.byte	0x04, 0x2f
        /*0062*/ 	.short	(.L_17 - .L_16)
	.align		4
.L_16:
        /*0064*/ 	.word	index@(default_function_kernel)
        /*0068*/ 	.word	0x0000000c


	//----- nvinfo : EIATTR_FRAME_SIZE
	.align		4
.L_17:
        /*006c*/ 	.byte	0x04, 0x11
        /*006e*/ 	.short	(.L_19 - .L_18)
	.align		4
.L_18:
        /*0070*/ 	.word	index@(default_function_kernel)
        /*0074*/ 	.word	0x00000000


	//----- nvinfo : EIATTR_MIN_STACK_SIZE
	.align		4
.L_19:
        /*0078*/ 	.byte	0x04, 0x12
        /*007a*/ 	.short	(.L_21 - .L_20)
	.align		4
.L_20:
        /*007c*/ 	.word	index@(default_function_kernel)
        /*0080*/ 	.word	0x00000000


	//----- nvinfo : EIATTR_MIN_STACK_SIZE
	.align		4
.L_21:
        /*0084*/ 	.byte	0x04, 0x12
        /*0086*/ 	.short	(.L_23 - .L_22)
	.align		4
.L_22:
        /*0088*/ 	.word	index@(default_function_kernel_2)
        /*008c*/ 	.word	0x00000000


	//----- nvinfo : EIATTR_MIN_STACK_SIZE
	.align		4
.L_23:
        /*0090*/ 	.byte	0x04, 0x12
        /*0092*/ 	.short	(.L_25 - .L_24)
	.align		4
.L_24:
        /*0094*/ 	.word	index@(default_function_kernel_4)
        /*0098*/ 	.word	0x00000000


	//----- nvinfo : EIATTR_MIN_STACK_SIZE
	.align		4
.L_25:
        /*009c*/ 	.byte	0x04, 0x12
        /*009e*/ 	.short	(.L_27 - .L_26)
	.align		4
.L_26:
        /*00a0*/ 	.word	index@(default_function_kernel_1)
        /*00a4*/ 	.word	0x00000000


	//----- nvinfo : EIATTR_MIN_STACK_SIZE
	.align		4
.L_27:
        /*00a8*/ 	.byte	0x04, 0x12
        /*00aa*/ 	.short	(.L_29 - .L_28)
	.align		4
.L_28:
        /*00ac*/ 	.word	index@(default_function_kernel_3)
        /*00b0*/ 	.word	0x00000000
.L_29:


//--------------------- .nv.compat                --------------------------
	.section	.nv.compat,"",@"SHT_CUDA_COMPAT_INFO"
	.align	4
        /*0000*/ 	.byte	0x02, 0x09, 0x00, 0x00, 0x02, 0x02, 0x01, 0x00, 0x02, 0x05, 0x05, 0x00, 0x03, 0x07, 0x01, 0x01
        /*0010*/ 	.byte	0x02, 0x03, 0x00, 0x00, 0x02, 0x06, 0x01, 0x00, 0x04, 0x0b, 0x08, 0x00, 0x01, 0x00, 0x00, 0x00
        /*0020*/ 	.byte	0x00, 0x00, 0x00, 0x00


//--------------------- .nv.info.default_function_kernel --------------------------
	.section	.nv.info.default_function_kernel,"",@"SHT_CUDA_INFO"
	.sectionflags	@""
	.align	4


	//----- nvinfo : EIATTR_CUDA_API_VERSION
	.align		4
        /*0000*/ 	.byte	0x04, 0x37
        /*0002*/ 	.short	(.L_31 - .L_30)
.L_30:
        /*0004*/ 	.word	0x00000082


	//----- nvinfo : EIATTR_KPARAM_INFO
	.align		4
.L_31:
        /*0008*/ 	.byte	0x04, 0x17
        /*000a*/ 	.short	(.L_33 - .L_32)
.L_32:
        /*000c*/ 	.word	0x00000000
        /*0010*/ 	.short	0x0001
        /*0012*/ 	.short	0x0008
        /*0014*/ 	.byte	0x00, 0xf5, 0x21, 0x00


	//----- nvinfo : EIATTR_KPARAM_INFO
	.align		4
.L_33:
        /*0018*/ 	.byte	0x04, 0x17
        /*001a*/ 	.short	(.L_35 - .L_34)
.L_34:
        /*001c*/ 	.word	0x00000000
        /*0020*/ 	.short	0x0000
        /*0022*/ 	.short	0x0000
        /*0024*/ 	.byte	0x00, 0xf5, 0x21, 0x00


	//----- nvinfo : EIATTR_SPARSE_MMA_MASK
	.align		4
.L_35:
        /*0028*/ 	.byte	0x03, 0x50
        /*002a*/ 	.short	0x0000


	//----- nvinfo : EIATTR_MAXREG_COUNT
	.align		4
        /*002c*/ 	.byte	0x03, 0x1b
        /*002e*/ 	.short	0x00ff


	//----- nvinfo : EIATTR_MERCURY_ISA_VERSION
	.align		4
        /*0030*/ 	.byte	0x03, 0x5f
        /*0032*/ 	.short	0x0101


	//----- nvinfo : EIATTR_VRC_CTA_INIT_COUNT
	.align		4
        /*0034*/ 	.byte	0x02, 0x4a
	.zero		1
	.zero		1


	//----- nvinfo : EIATTR_EXIT_INSTR_OFFSETS
	.align		4
        /*0038*/ 	.byte	0x04, 0x1c
        /*003a*/ 	.short	(.L_37 - .L_36)


	//   ....[0]....
.L_36:
        /*003c*/ 	.word	0x00000070


	//   ....[1]....
        /*0040*/ 	.word	0x00000130


	//----- nvinfo : EIATTR_MAX_THREADS
	.align		4
.L_37:
        /*0044*/ 	.byte	0x04, 0x05
        /*0046*/ 	.short	(.L_39 - .L_38)
.L_38:
        /*0048*/ 	.word	0x00000040
        /*004c*/ 	.word	0x00000001
        /*0050*/ 	.word	0x00000001


	//----- nvinfo : EIATTR_CBANK_PARAM_SIZE
	.align		4
.L_39:
        /*0054*/ 	.byte	0x03, 0x19
        /*0056*/ 	.short	0x0010


	//----- nvinfo : EIATTR_PARAM_CBANK
	.align		4
        /*0058*/ 	.byte	0x04, 0x0a
        /*005a*/ 	.short	(.L_41 - .L_40)
	.align		4
.L_40:
        /*005c*/ 	.word	index@(.nv.constant0.default_function_kernel)
        /*0060*/ 	.short	0x0380
        /*0062*/ 	.short	0x0010


	//----- nvinfo : EIATTR_SW_WAR
	.align		4
.L_41:
        /*0064*/ 	.byte	0x04, 0x36
        /*0066*/ 	.short	(.L_43 - .L_42)
.L_42:
        /*0068*/ 	.word	0x00000008
.L_43:


//--------------------- .nv.info.default_function_kernel_2 --------------------------
	.section	.nv.info.default_function_kernel_2,"",@"SHT_CUDA_INFO"
	.sectionflags	@""
	.align	4


	//----- nvinfo : EIATTR_CUDA_API_VERSION
	.align		4
        /*0000*/ 	.byte	0x04, 0x37
        /*0002*/ 	.short	(.L_45 - .L_44)
.L_44:
        /*0004*/ 	.word	0x00000082


	//----- nvinfo : EIATTR_KPARAM_INFO
	.align		4
.L_45:
        /*0008*/ 	.byte	0x04, 0x17
        /*000a*/ 	.short	(.L_47 - .L_46)
.L_46:
        /*000c*/ 	.word	0x00000000
        /*0010*/ 	.short	0x0001
        /*0012*/ 	.short	0x0008
        /*0014*/ 	.byte	0x00, 0xf5, 0x21, 0x00


	//----- nvinfo : EIATTR_KPARAM_INFO
	.align		4
.L_47:
        /*0018*/ 	.byte	0x04, 0x17
        /*001a*/ 	.short	(.L_49 - .L_48)
.L_48:
        /*001c*/ 	.word	0x00000000
        /*0020*/ 	.short	0x0000
        /*0022*/ 	.short	0x0000
        /*0024*/ 	.byte	0x00, 0xf5, 0x21, 0x00


	//----- nvinfo : EIATTR_SPARSE_MMA_MASK
	.align		4
.L_49:
        /*0028*/ 	.byte	0x03, 0x50
        /*002a*/ 	.short	0x0000


	//----- nvinfo : EIATTR_MAXREG_COUNT
	.align		4
        /*002c*/ 	.byte	0x03, 0x1b
        /*002e*/ 	.short	0x00ff


	//----- nvinfo : EIATTR_MERCURY_ISA_VERSION
	.align		4
        /*0030*/ 	.byte	0x03, 0x5f
        /*0032*/ 	.short	0x0101


	//----- nvinfo : EIATTR_VRC_CTA_INIT_COUNT
	.align		4
        /*0034*/ 	.byte	0x02, 0x4a
	.zero		1
	.zero		1


	//----- nvinfo : EIATTR_EXIT_INSTR_OFFSETS
	.align		4
        /*0038*/ 	.byte	0x04, 0x1c
        /*003a*/ 	.short	(.L_51 - .L_50)


	//   ....[0]....
.L_50:
        /*003c*/ 	.word	0x00000070


	//   ....[1]....
        /*0040*/ 	.word	0x000002b0


	//----- nvinfo : EIATTR_MAX_THREADS
	.align		4
.L_51:
        /*0044*/ 	.byte	0x04, 0x05
        /*0046*/ 	.short	(.L_53 - .L_52)
.L_52:
        /*0048*/ 	.word	0x00000040
        /*004c*/ 	.word	0x00000001
        /*0050*/ 	.word	0x00000001


	//----- nvinfo : EIATTR_CBANK_PARAM_SIZE
	.align		4
.L_53:
        /*0054*/ 	.byte	0x03, 0x19
        /*0056*/ 	.short	0x0010


	//----- nvinfo : EIATTR_PARAM_CBANK
	.align		4
        /*0058*/ 	.byte	0x04, 0x0a
        /*005a*/ 	.short	(.L_55 - .L_54)
	.align		4
.L_54:
        /*005c*/ 	.word	index@(.nv.constant0.default_function_kernel_2)
        /*0060*/ 	.short	0x0380
        /*0062*/ 	.short	0x0010


	//----- nvinfo : EIATTR_SW_WAR
	.align		4
.L_55:
        /*0064*/ 	.byte	0x04, 0x36
        /*0066*/ 	.short	(.L_57 - .L_56)
.L_56:
        /*0068*/ 	.word	0x00000008
.L_57:


//--------------------- .nv.info.default_function_kernel_4 --------------------------
	.section	.nv.info.default_function_kernel_4,"",@"SHT_CUDA_INFO"
	.sectionflags	@""
	.align	4


	//----- nvinfo : EIATTR_CUDA_API_VERSION
	.align		4
        /*0000*/ 	.byte	0x04, 0x37
        /*0002*/ 	.short	(.L_59 - .L_58)
.L_58:
        /*0004*/ 	.word	0x00000082


	//----- nvinfo : EIATTR_KPARAM_INFO
	.align		4
.L_59:
        /*0008*/ 	.byte	0x04, 0x17
        /*000a*/ 	.short	(.L_61 - .L_60)
.L_60:
        /*000c*/ 	.word	0x00000000
        /*0010*/ 	.short	0x0001
        /*0012*/ 	.short	0x0008
        /*0014*/ 	.byte	0x00, 0xf5, 0x21, 0x00


	//----- nvinfo : EIATTR_KPARAM_INFO
	.align		4
.L_61:
        /*0018*/ 	.byte	0x04, 0x17
        /*001a*/ 	.short	(.L_63 - .L_62)
.L_62:
        /*001c*/ 	.word	0x00000000
        /*0020*/ 	.short	0x0000
        /*0022*/ 	.short	0x0000
        /*0024*/ 	.byte	0x00, 0xf5, 0x21, 0x00


	//----- nvinfo : EIATTR_SPARSE_MMA_MASK
	.align		4
.L_63:
        /*0028*/ 	.byte	0x03, 0x50
        /*002a*/ 	.short	0x0000


	//----- nvinfo : EIATTR_MAXREG_COUNT
	.align		4
        /*002c*/ 	.byte	0x03, 0x1b
        /*002e*/ 	.short	0x00ff


	//----- nvinfo : EIATTR_MERCURY_ISA_VERSION
	.align		4
        /*0030*/ 	.byte	0x03, 0x5f
        /*0032*/ 	.short	0x0101


	//----- nvinfo : EIATTR_VRC_CTA_INIT_COUNT
	.align		4
        /*0034*/ 	.byte	0x02, 0x4a
	.zero		1
	.zero		1


	//----- nvinfo : EIATTR_EXIT_INSTR_OFFSETS
	.align		4
        /*0038*/ 	.byte	0x04, 0x1c
        /*003a*/ 	.short	(.L_65 - .L_64)


	//   ....[0]....
.L_64:
        /*003c*/ 	.word	0x00000160


	//----- nvinfo : EIATTR_MAX_THREADS
	.align		4
.L_65:
        /*0040*/ 	.byte	0x04, 0x05
        /*0042*/ 	.short	(.L_67 - .L_66)
.L_66:
        /*0044*/ 	.word	0x00000008
        /*0048*/ 	.word	0x00000001
        /*004c*/ 	.word	0x00000001


	//----- nvinfo : EIATTR_CBANK_PARAM_SIZE
	.align		4
.L_67:
        /*0050*/ 	.byte	0x03, 0x19
        /*0052*/ 	.short	0x0010


	//----- nvinfo : EIATTR_PARAM_CBANK
	.align		4
        /*0054*/ 	.byte	0x04, 0x0a
        /*0056*/ 	.short	(.L_69 - .L_68)
	.align		4
.L_68:
        /*0058*/ 	.word	index@(.nv.constant0.default_function_kernel_4)
        /*005c*/ 	.short	0x0380
        /*005e*/ 	.short	0x0010


	//----- nvinfo : EIATTR_SW_WAR
	.align		4
.L_69:
        /*0060*/ 	.byte	0x04, 0x36
        /*0062*/ 	.short	(.L_71 - .L_70)
.L_70:
        /*0064*/ 	.word	0x00000008
.L_71:


//--------------------- .nv.info.default_function_kernel_1 --------------------------
	.section	.nv.info.default_function_kernel_1,"",@"SHT_CUDA_INFO"
	.sectionflags	@""
	.align	4


	//----- nvinfo : EIATTR_CUDA_API_VERSION
	.align		4
        /*0000*/ 	.byte	0x04, 0x37
        /*0002*/ 	.short	(.L_73 - .L_72)
.L_72:
        /*0004*/ 	.word	0x00000082


	//----- nvinfo : EIATTR_KPARAM_INFO
	.align		4
.L_73:
        /*0008*/ 	.byte	0x04, 0x17
        /*000a*/ 	.short	(.L_75 - .L_74)
.L_74:
        /*000c*/ 	.word	0x00000000
        /*0010*/ 	.short	0x0002
        /*0012*/ 	.short	0x0010
        /*0014*/ 	.byte	0x00, 0xf5, 0x21, 0x00


	//----- nvinfo : EIATTR_KPARAM_INFO
	.align		4
.L_75:
        /*0018*/ 	.byte	0x04, 0x17
        /*001a*/ 	.short	(.L_77 - .L_76)
.L_76:
        /*001c*/ 	.word	0x00000000
        /*0020*/ 	.short	0x0001
        /*0022*/ 	.short	0x0008
        /*0024*/ 	.byte	0x00, 0xf5, 0x21, 0x00


	//----- nvinfo : EIATTR_KPARAM_INFO
	.align		4
.L_77:
        /*0028*/ 	.byte	0x04, 0x17
        /*002a*/ 	.short	(.L_79 - .L_78)
.L_78:
        /*002c*/ 	.word	0x00000000
        /*0030*/ 	.short	0x0000
        /*0032*/ 	.short	0x0000
        /*0034*/ 	.byte	0x00, 0xf5, 0x21, 0x00


	//----- nvinfo : EIATTR_SPARSE_MMA_MASK
	.align		4
.L_79:
        /*0038*/ 	.byte	0x03, 0x50
        /*003a*/ 	.short	0x0000


	//----- nvinfo : EIATTR_MAXREG_COUNT
	.align		4
        /*003c*/ 	.byte	0x03, 0x1b
        /*003e*/ 	.short	0x00ff


	//----- nvinfo : EIATTR_NUM_BARRIERS
	.align		4
        /*0040*/ 	.byte	0x02, 0x4c
        /*0042*/ 	.byte	0x01
	.zero		1


	//----- nvinfo : EIATTR_MERCURY_ISA_VERSION
	.align		4
        /*0044*/ 	.byte	0x03, 0x5f
        /*0046*/ 	.short	0x0101


	//----- nvinfo : EIATTR_VRC_CTA_INIT_COUNT
	.align		4
        /*0048*/ 	.byte	0x02, 0x4a
	.zero		1
	.zero		1


	//----- nvinfo : EIATTR_EXIT_INSTR_OFFSETS
	.align		4
        /*004c*/ 	.byte	0x04, 0x1c
        /*004e*/ 	.short	(.L_81 - .L_80)


	//   ....[0]....
.L_80:
        /*0050*/ 	.word	0x00000b40


	//----- nvinfo : EIATTR_CBANK_PARAM_SIZE
	.align		4
.L_81:
        /*0054*/ 	.byte	0x03, 0x19
        /*0056*/ 	.short	0x0018


	//----- nvinfo : EIATTR_PARAM_CBANK
	.align		4
        /*0058*/ 	.byte	0x04, 0x0a
        /*005a*/ 	.short	(.L_83 - .L_82)
	.align		4
.L_82:
        /*005c*/ 	.word	index@(.nv.constant0.default_function_kernel_1)
        /*0060*/ 	.short	0x0380
        /*0062*/ 	.short	0x0018


	//----- nvinfo : EIATTR_SW_WAR
	.align		4
.L_83:
        /*0064*/ 	.byte	0x04, 0x36
        /*0066*/ 	.short	(.L_85 - .L_84)
.L_84:
        /*0068*/ 	.word	0x00000008
.L_85:


//--------------------- .nv.info.default_function_kernel_3 --------------------------
	.section	.nv.info.default_function_kernel_3,"",@"SHT_CUDA_INFO"
	.sectionflags	@""
	.align	4


	//----- nvinfo : EIATTR_CUDA_API_VERSION
	.align		4
        /*0000*/ 	.byte	0x04, 0x37
        /*0002*/ 	.short	(.L_87 - .L_86)
.L_86:
        /*0004*/ 	.word	0x00000082


	//----- nvinfo : EIATTR_KPARAM_INFO
	.align		4
.L_87:
        /*0008*/ 	.byte	0x04, 0x17
        /*000a*/ 	.short	(.L_89 - .L_88)
.L_88:
        /*000c*/ 	.word	0x00000000
        /*0010*/ 	.short	0x0001
        /*0012*/ 	.short	0x0008
        /*0014*/ 	.byte	0x00, 0xf5, 0x21, 0x00


	//----- nvinfo : EIATTR_KPARAM_INFO
	.align		4
.L_89:
        /*0018*/ 	.byte	0x04, 0x17
        /*001a*/ 	.short	(.L_91 - .L_90)
.L_90:
        /*001c*/ 	.word	0x00000000
        /*0020*/ 	.short	0x0000
        /*0022*/ 	.short	0x0000
        /*0024*/ 	.byte	0x00, 0xf5, 0x21, 0x00


	//----- nvinfo : EIATTR_SPARSE_MMA_MASK
	.align		4
.L_91:
        /*0028*/ 	.byte	0x03, 0x50
        /*002a*/ 	.short	0x0000


	//----- nvinfo : EIATTR_MAXREG_COUNT
	.align		4
        /*002c*/ 	.byte	0x03, 0x1b
        /*002e*/ 	.short	0x00ff


	//----- nvinfo : EIATTR_MERCURY_ISA_VERSION
	.align		4
        /*0030*/ 	.byte	0x03, 0x5f
        /*0032*/ 	.short	0x0101


	//----- nvinfo : EIATTR_VRC_CTA_INIT_COUNT
	.align		4
        /*0034*/ 	.byte	0x02, 0x4a
	.zero		1
	.zero		1


	//----- nvinfo : EIATTR_EXIT_INSTR_OFFSETS
	.align		4
        /*0038*/ 	.byte	0x04, 0x1c
        /*003a*/ 	.short	(.L_93 - .L_92)


	//   ....[0]....
.L_92:
        /*003c*/ 	.word	0x00000070


	//   ....[1]....
        /*0040*/ 	.word	0x00000170


	//----- nvinfo : EIATTR_MAX_THREADS
	.align		4
.L_93:
        /*0044*/ 	.byte	0x04, 0x05
        /*0046*/ 	.short	(.L_95 - .L_94)
.L_94:
        /*0048*/ 	.word	0x00000020
        /*004c*/ 	.word	0x00000001
        /*0050*/ 	.word	0x00000001


	//----- nvinfo : EIATTR_CBANK_PARAM_SIZE
	.align		4
.L_95:
        /*0054*/ 	.byte	0x03, 0x19
        /*0056*/ 	.short	0x0010


	//----- nvinfo : EIATTR_PARAM_CBANK
	.align		4
        /*0058*/ 	.byte	0x04, 0x0a
        /*005a*/ 	.short	(.L_97 - .L_96)
	.align		4
.L_96:
        /*005c*/ 	.word	index@(.nv.constant0.default_function_kernel_3)
        /*0060*/ 	.short	0x0380
        /*0062*/ 	.short	0x0010


	//----- nvinfo : EIATTR_SW_WAR
	.align		4
.L_97:
        /*0064*/ 	.byte	0x04, 0x36
        /*0066*/ 	.short	(.L_99 - .L_98)
.L_98:
        /*0068*/ 	.word	0x00000008
.L_99:


//--------------------- .nv.callgraph             --------------------------
	.section	.nv.callgraph,"",@"SHT_CUDA_CALLGRAPH"
	.align	4
	.sectionentsize	8
	.align		4
        /*0000*/ 	.word	0x00000000
	.align		4
        /*0004*/ 	.word	0xffffffff
	.align		4
        /*0008*/ 	.word	0x00000000
	.align		4
        /*000c*/ 	.word	0xfffffffe
	.align		4
        /*0010*/ 	.word	0x00000000
	.align		4
        /*0014*/ 	.word	0xfffffffd
	.align		4
        /*0018*/ 	.word	0x00000000
	.align		4
        /*001c*/ 	.word	0xfffffffc


//--------------------- .text.default_function_kernel --------------------------
	.section	.text.default_function_kernel,"ax",@progbits
	.align	128
        .global         default_function_kernel
        .type           default_function_kernel,@function
        .size           default_function_kernel,(.L_x_5 - default_function_kernel)
        .other          default_function_kernel,@"STO_CUDA_ENTRY STV_DEFAULT"
default_function_kernel:
.text.default_function_kernel:
[----:B------:R-:W-:Y:S01]  /*0000*/  LDC R1, c[0x0][0x37c] ;  /* 0x0000df00ff017b82 */ /* 0x000fe20000000800 */
[----:B------:R-:W0:Y:S07]  /*0010*/  S2R R7, SR_TID.X ;  /* 0x0000000000077919 */ /* 0x000e2e0000002100 */
[----:B------:R-:W1:Y:S02]  /*0020*/  S2UR UR5, SR_CTAID.X ;  /* 0x00000000000579c3 */ /* 0x000e640000002500 */
[----:B-1----:R-:W-:Y:S01]  /*0030*/  USHF.L.U32 UR4, UR5, 0x3, URZ ;  /* 0x0000000305047899 */ /* 0x002fe200080006ff */
[----:B0-----:R-:W-:-:S05]  /*0040*/  SHF.R.U32.HI R0, RZ, 0x3, R7 ;  /* 0x00000003ff007819 */ /* 0x001fca0000011607 */
[----:B------:R-:W-:-:S04]  /*0050*/  LOP3.LUT R0, R0, UR4, RZ, 0xfc, !PT ;  /* 0x0000000400007c12 */ /* 0x000fc8000f8efcff */
[----:B------:R-:W-:-:S13]  /*0060*/  ISETP.GT.U32.AND P0, PT, R0, 0x8, PT ;  /* 0x000000080000780c */ /* 0x000fda0003f04070 */
[----:B------:R-:W-:Y:S05]  /*0070*/  @P0 EXIT ;  /* 0x000000000000094d */ /* 0x000fea0003800000 */
[----:B------:R-:W0:Y:S01]  /*0080*/  LDC.64 R2, c[0x0][0x388] ;  /* 0x0000e200ff027b82 */ /* 0x000e220000000a00 */
[----:B------:R-:W1:Y:S01]  /*0090*/  LDCU.64 UR6, c[0x0][0x358] ;  /* 0x00006b00ff0677ac */ /* 0x000e620008000a00 */
[----:B------:R-:W-:-:S06]  /*00a0*/  USHF.L.U32 UR4, UR5, 0x6, URZ ;  /* 0x0000000605047899 */ /* 0x000fcc00080006ff */
[----:B------:R-:W2:Y:S01]  /*00b0*/  LDC.64 R4, c[0x0][0x380] ;  /* 0x0000e000ff047b82 */ /* 0x000ea20000000a00 */
[----:B------:R-:W-:-:S05]  /*00c0*/  LOP3.LUT R7, R7, UR4, RZ, 0xfc, !PT ;  /* 0x0000000407077c12 */ /* 0x000fca000f8efcff */
[----:B0-----:R-:W-:-:S06]  /*00d0*/  IMAD.WIDE.U32 R2, R7, 0x4, R2 ;  /* 0x0000000407027825 */ /* 0x001fcc00078e0002 */
[----:B-1----:R-:W3:Y:S01]  /*00e0*/  LDG.E.CONSTANT R2, desc[UR6][R2.64] ;  /* 0x0000000602027981 */ /* 0x002ee2000c1e9900 */
[----:B--2---:R-:W-:-:S04]  /*00f0*/  IMAD.WIDE.U32 R4, R7, 0x4, R4 ;  /* 0x0000000407047825 */ /* 0x004fc800078e0004 */
[----:B---3--:R-:W-:-:S06]  /*0100*/  FMUL.RZ R9, R2, 0.15915493667125701904 ;  /* 0x3e22f98302097820 */ /* 0x008fcc000040c000 */
[----:B------:R-:W0:Y:S02]  /*0110*/  MUFU.COS R9, R9 ;  /* 0x0000000900097308 */ /* 0x000e240000000000 */
[----:B0-----:R-:W-:Y:S01]  /*0120*/  STG.E desc[UR6][R4.64], R9 ;  /* 0x0000000904007986 */ /* 0x001fe2000c101906 */
[----:B------:R-:W-:Y:S05]  /*0130*/  EXIT ;  /* 0x000000000000794d */ /* 0x000fea0003800000 */
.L_x_0:
[----:B------:R-:W-:-:S00]  /*0140*/  BRA `(.L_x_0) ;  /* 0xfffffffc00fc7947 */ /* 0x000fc0000383ffff */
[----:B------:R-:W-:-:S00]  /*0150*/  NOP ;  /* 0x0000000000007918 */ /* 0x000fc00000000000 */
        /* <DEDUP_REMOVED lines=10> */
.L_x_5:


//--------------------- .text.default_function_kernel_2 --------------------------
	.section	.text.default_function_kernel_2,"ax",@progbits
	.align	128
        .global         default_function_kernel_2
        .type           default_function_kernel_2,@function
        .size           default_function_kernel_2,(.L_x_6 - default_function_kernel_2)
        .other          default_function_kernel_2,@"STO_CUDA_ENTRY STV_DEFAULT"
default_function_kernel_2:
.text.default_function_kernel_2:
        /* <DEDUP_REMOVED lines=11> */
[----:B------:R-:W-:-:S05]  /*00b0*/  LOP3.LUT R5, R5, UR4, RZ, 0xfc, !PT ;  /* 0x0000000405057c12 */ /* 0x000fca000f8efcff */
[----:B0-----:R-:W-:-:S05]  /*00c0*/  IMAD.WIDE.U32 R2, R5, 0x4, R2 ;  /* 0x0000000405027825 */ /* 0x001fca00078e0002 */
[----:B-1----:R0:W2:Y:S01]  /*00d0*/  LDG.E.CONSTANT R0, desc[UR6][R2.64] ;  /* 0x0000000602007981 */ /* 0x0020a2000c1e9900 */
[----:B------:R-:W-:Y:S01]  /*00e0*/  HFMA2 R7, -RZ, RZ, 1.75, 0 ;  /* 0x3f000000ff077431 */ /* 0x000fe200000001ff */
[----:B0-----:R-:W-:-:S04]  /*00f0*/  MOV R3, 0x3d10ecef ;  /* 0x3d10ecef00037802 */ /* 0x001fc80000000f00 */
[C---:B--2---:R-:W-:Y:S01]  /*0100*/  FFMA R4, |R0|.reuse, -R7, 0.5 ;  /* 0x3f00000000047423 */ /* 0x044fe20000000a07 */
[C---:B------:R-:W-:Y:S02]  /*0110*/  FSETP.NEU.AND P1, PT, |R0|.reuse, 1, PT ;  /* 0x3f8000000000780b */ /* 0x040fe40003f2d200 */
[----:B------:R-:W-:Y:S01]  /*0120*/  FSETP.GT.AND P0, PT, |R0|, 0.56000000238418579102, PT ;  /* 0x3f0f5c290000780b */ /* 0x000fe20003f04200 */
[----:B------:R-:W0:Y:S02]  /*0130*/  MUFU.RSQ R7, R4 ;  /* 0x0000000400077308 */ /* 0x000e240000001400 */
[----:B0-----:R-:W-:Y:S01]  /*0140*/  FMUL R6, R4, R7 ;  /* 0x0000000704067220 */ /* 0x001fe20000400000 */
[----:B------:R-:W-:-:S04]  /*0150*/  FMUL R7, R7, -0.5 ;  /* 0xbf00000007077820 */ /* 0x000fc80000400000 */
[----:B------:R-:W-:-:S04]  /*0160*/  FFMA R7, R6, R7, 0.5 ;  /* 0x3f00000006077423 */ /* 0x000fc80000000007 */
[----:B------:R-:W-:-:S05]  /*0170*/  FFMA R7, R6, R7, R6 ;  /* 0x0000000706077223 */ /* 0x000fca0000000006 */
[----:B------:R-:W-:Y:S02]  /*0180*/  FSEL R7, R7, RZ, P1 ;  /* 0x000000ff07077208 */ /* 0x000fe40000800000 */
[----:B------:R-:W-:Y:S02]  /*0190*/  FSETP.GT.AND P1, PT, R0, 0.56000000238418579102, PT ;  /* 0x3f0f5c290000780b */ /* 0x000fe40003f24000 */
[----:B------:R-:W-:-:S04]  /*01a0*/  FSEL R7, R7, |R0|, P0 ;  /* 0x4000000007077208 */ /* 0x000fc80000000000 */
[----:B------:R-:W-:-:S05]  /*01b0*/  LOP3.LUT R7, R7, 0x80000000, R0, 0xb8, !PT ;  /* 0x8000000007077812 */ /* 0x000fca00078eb800 */
[----:B------:R-:W-:-:S04]  /*01c0*/  FMUL R4, R7, R7 ;  /* 0x0000000707047220 */ /* 0x000fc80000400000 */
[----:B------:R-:W-:-:S04]  /*01d0*/  FFMA R3, R4, R3, 0.016980519518256187439 ;  /* 0x3c8b1abb04037423 */ /* 0x000fc80000000003 */
[----:B------:R-:W-:-:S04]  /*01e0*/  FFMA R3, R4, R3, 0.030762933194637298584 ;  /* 0x3cfc028c04037423 */ /* 0x000fc80000000003 */
[----:B------:R-:W-:-:S04]  /*01f0*/  FFMA R3, R4, R3, 0.044709417968988418579 ;  /* 0x3d37213904037423 */ /* 0x000fc80000000003 */
[C---:B------:R-:W-:Y:S02]  /*0200*/  FFMA R9, R4.reuse, R3, 0.074989043176174163818 ;  /* 0x3d9993db04097423 */ /* 0x040fe40000000003 */
[----:B------:R-:W0:Y:S02]  /*0210*/  LDC.64 R2, c[0x0][0x380] ;  /* 0x0000e000ff027b82 */ /* 0x000e240000000a00 */
[----:B------:R-:W-:-:S04]  /*0220*/  FFMA R9, R4, R9, 0.16666707396507263184 ;  /* 0x3e2aaac604097423 */ /* 0x000fc80000000009 */
[----:B------:R-:W-:Y:S01]  /*0230*/  FMUL R4, R4, R9 ;  /* 0x0000000904047220 */ /* 0x000fe20000400000 */
[----:B------:R-:W-:-:S03]  /*0240*/  HFMA2 R9, -RZ, RZ, 1.9599609375, 20144 ;  /* 0x3fd774ebff097431 */ /* 0x000fc600000001ff */
[----:B------:R-:W-:-:S05]  /*0250*/  FFMA R7, R7, R4, R7 ;  /* 0x0000000407077223 */ /* 0x000fca0000000007 */
[----:B------:R-:W-:-:S05]  /*0260*/  FSEL R0, R7, -R7, P0 ;  /* 0x8000000707007208 */ /* 0x000fca0000000000 */
[----:B------:R-:W-:Y:S01]  /*0270*/  @!P1 FFMA R7, R9, 0.93318945169448852539, R0 ;  /* 0x3f6ee58109079823 */ /* 0x000fe20000000000 */
[----:B0-----:R-:W-:-:S04]  /*0280*/  IMAD.WIDE.U32 R2, R5, 0x4, R2 ;  /* 0x0000000405027825 */ /* 0x001fc800078e0002 */
[----:B------:R-:W-:-:S05]  /*0290*/  @P0 FADD R7, R7, R7 ;  /* 0x0000000707070221 */ /* 0x000fca0000000000 */
[----:B------:R-:W-:Y:S01]  /*02a0*/  STG.E desc[UR6][R2.64], R7 ;  /* 0x0000000702007986 */ /* 0x000fe2000c101906 */
[----:B------:R-:W-:Y:S05]  /*02b0*/  EXIT ;  /* 0x000000000000794d */ /* 0x000fea0003800000 */
.L_x_1:
        /* <DEDUP_REMOVED lines=12> */
.L_x_6:


//--------------------- .text.default_function_kernel_4 --------------------------
	.section	.text.default_function_kernel_4,"ax",@progbits
	.align	128
        .global         default_function_kernel_4
        .type           default_function_kernel_4,@function
        .size           default_function_kernel_4,(.L_x_7 - default_function_kernel_4)
        .other          default_function_kernel_4,@"STO_CUDA_ENTRY STV_DEFAULT"
default_function_kernel_4:
.text.default_function_kernel_4:
[----:B------:R-:W-:Y:S01]  /*0000*/  LDC R1, c[0x0][0x37c] ;  /* 0x0000df00ff017b82 */ /* 0x000fe20000000800 */
[----:B------:R-:W0:Y:S07]  /*0010*/  S2R R7, SR_TID.X ;  /* 0x0000000000077919 */ /* 0x000e2e0000002100 */
[----:B------:R-:W1:Y:S01]  /*0020*/  S2UR UR4, SR_CTAID.X ;  /* 0x00000000000479c3 */ /* 0x000e620000002500 */
[----:B------:R-:W2:Y:S07]  /*0030*/  LDCU.64 UR6, c[0x0][0x358] ;  /* 0x00006b00ff0677ac */ /* 0x000eae0008000a00 */
[----:B------:R-:W3:Y:S01]  /*0040*/  LDC.64 R2, c[0x0][0x388] ;  /* 0x0000e200ff027b82 */ /* 0x000ee20000000a00 */
[----:B-1----:R-:W-:-:S06]  /*0050*/  USHF.L.U32 UR4, UR4, 0x3, URZ ;  /* 0x0000000304047899 */ /* 0x002fcc00080006ff */
[----:B0-----:R-:W-:-:S05]  /*0060*/  LOP3.LUT R7, R7, UR4, RZ, 0xfc, !PT ;  /* 0x0000000407077c12 */ /* 0x001fca000f8efcff */
[----:B---3--:R-:W-:-:S06]  /*0070*/  IMAD.WIDE.U32 R2, R7, 0x4, R2 ;  /* 0x0000000407027825 */ /* 0x008fcc00078e0002 */
[----:B--2---:R-:W2:Y:S02]  /*0080*/  LDG.E.CONSTANT R2, desc[UR6][R2.64] ;  /* 0x0000000602027981 */ /* 0x004ea4000c1e9900 */
[----:B--2---:R-:W-:-:S05]  /*0090*/  FMUL R0, R2, 1.4426950216293334961 ;  /* 0x3fb8aa3b02007820 */ /* 0x004fca0000400000 */
[----:B------:R-:W-:-:S13]  /*00a0*/  FSETP.GEU.AND P0, PT, R0, -126, PT ;  /* 0xc2fc00000000780b */ /* 0x000fda0003f0e000 */
[----:B------:R-:W-:-:S04]  /*00b0*/  @!P0 FMUL R0, R0, 0.5 ;  /* 0x3f00000000008820 */ /* 0x000fc80000400000 */
[----:B------:R-:W0:Y:S02]  /*00c0*/  MUFU.EX2 R4, R0 ;  /* 0x0000000000047308 */ /* 0x000e240000000800 */
[----:B0-----:R-:W-:-:S04]  /*00d0*/  @!P0 FMUL R4, R4, R4 ;  /* 0x0000000404048220 */ /* 0x001fc80000400000 */
[----:B------:R-:W-:Y:S02]  /*00e0*/  FMUL R6, R4, 1.4426950216293334961 ;  /* 0x3fb8aa3b04067820 */ /* 0x000fe40000400000 */
[----:B------:R-:W0:Y:S03]  /*00f0*/  LDC.64 R4, c[0x0][0x380] ;  /* 0x0000e000ff047b82 */ /* 0x000e260000000a00 */
[----:B------:R-:W-:-:S13]  /*0100*/  FSETP.GEU.AND P0, PT, R6, -126, PT ;  /* 0xc2fc00000600780b */ /* 0x000fda0003f0e000 */
[----:B------:R-:W-:-:S04]  /*0110*/  @!P0 FMUL R6, R6, 0.5 ;  /* 0x3f00000006068820 */ /* 0x000fc80000400000 */
[----:B------:R-:W1:Y:S01]  /*0120*/  MUFU.EX2 R9, R6 ;  /* 0x0000000600097308 */ /* 0x000e620000000800 */
[----:B0-----:R-:W-:-:S04]  /*0130*/  IMAD.WIDE.U32 R2, R7, 0x4, R4 ;  /* 0x0000000407027825 */ /* 0x001fc800078e0004 */
[----:B-1----:R-:W-:-:S05]  /*0140*/  @!P0 FMUL R9, R9, R9 ;  /* 0x0000000909098220 */ /* 0x002fca0000400000 */
[----:B------:R-:W-:Y:S01]  /*0150*/  STG.E desc[UR6][R2.64], R9 ;  /* 0x0000000902007986 */ /* 0x000fe2000c101906 */
[----:B------:R-:W-:Y:S05]  /*0160*/  EXIT ;  /* 0x000000000000794d */ /* 0x000fea0003800000 */
.L_x_2:
        /* <DEDUP_REMOVED lines=9> */
.L_x_7:


//--------------------- .text.default_function_kernel_1 --------------------------
	.section	.text.default_function_kernel_1,"ax",@progbits
	.align	128
        .global         default_function_kernel_1
        .type           default_function_kernel_1,@function
        .size           default_function_kernel_1,(.L_x_8 - default_function_kernel_1)
        .other          default_function_kernel_1,@"STO_CUDA_ENTRY STV_DEFAULT"
default_function_kernel_1:
.text.default_function_kernel_1:
[----:B------:R-:W-:Y:S01]  /*0000*/  LDC R1, c[0x0][0x37c] ;  /* 0x0000df00ff017b82 */ /* 0x000fe20000000800 */
[----:B------:R-:W0:Y:S07]  /*0010*/  S2R R0, SR_CTAID.X ;  /* 0x0000000000007919 */ /* 0x000e2e0000002500 */
[----:B------:R-:W0:Y:S01]  /*0020*/  LDC.64 R4, c[0x0][0x390] ;  /* 0x0000e400ff047b82 */ /* 0x000e220000000a00 */
[----:B------:R-:W1:Y:S01]  /*0030*/  LDCU.64 UR6, c[0x0][0x358] ;  /* 0x00006b00ff0677ac */ /* 0x000e620008000a00 */
[----:B0-----:R-:W-:-:S05]  /*0040*/  IMAD.WIDE.U32 R4, R0, 0x4, R4 ;  /* 0x0000000400047825 */ /* 0x001fca00078e0004 */
[----:B-1----:R-:W2:Y:S04]  /*0050*/  LDG.E.CONSTANT R20, desc[UR6][R4.64] ;  /* 0x0000000604147981 */ /* 0x002ea8000c1e9900 */
[----:B------:R-:W2:Y:S04]  /*0060*/  LDG.E.CONSTANT R21, desc[UR6][R4.64+0x14] ;  /* 0x0000140604157981 */ /* 0x000ea8000c1e9900 */
[----:B------:R-:W2:Y:S04]  /*0070*/  LDG.E.CONSTANT R22, desc[UR6][R4.64+0x28] ;  /* 0x0000280604167981 */ /* 0x000ea8000c1e9900 */
[----:B------:R-:W2:Y:S01]  /*0080*/  LDG.E.CONSTANT R23, desc[UR6][R4.64+0x3c] ;  /* 0x00003c0604177981 */ /* 0x000ea2000c1e9900 */
[----:B------:R-:W0:Y:S03]  /*0090*/  LDC.64 R30, c[0x0][0x388] ;  /* 0x0000e200ff1e7b82 */ /* 0x000e260000000a00 */
[----:B------:R-:W3:Y:S04]  /*00a0*/  LDG.E.CONSTANT R16, desc[UR6][R4.64+0x50] ;  /* 0x0000500604107981 */ /* 0x000ee8000c1e9900 */
[----:B------:R-:W3:Y:S04]  /*00b0*/  LDG.E.CONSTANT R17, desc[UR6][R4.64+0x64] ;  /* 0x0000640604117981 */ /* 0x000ee8000c1e9900 */
[----:B------:R-:W3:Y:S04]  /*00c0*/  LDG.E.CONSTANT R18, desc[UR6][R4.64+0x78] ;  /* 0x0000780604127981 */ /* 0x000ee8000c1e9900 */
[----:B------:R1:W3:Y:S04]  /*00d0*/  LDG.E.CONSTANT R19, desc[UR6][R4.64+0x8c] ;  /* 0x00008c0604137981 */ /* 0x0002e8000c1e9900 */
[----:B0-----:R-:W4:Y:S04]  /*00e0*/  LDG.E.CONSTANT R2, desc[UR6][R30.64] ;  /* 0x000000061e027981 */ /* 0x001f28000c1e9900 */
[----:B------:R-:W5:Y:S04]  /*00f0*/  LDG.E.CONSTANT R3, desc[UR6][R30.64+0x20] ;  /* 0x000020061e037981 */ /* 0x000f68000c1e9900 */
        /* <DEDUP_REMOVED lines=8> */
[----:B------:R-:W5:Y:S01]  /*0180*/  LDG.E.CONSTANT R10, desc[UR6][R30.64+0x24] ;  /* 0x000024061e0a7981 */ /* 0x000f62000c1e9900 */
[----:B------:R-:W0:Y:S01]  /*0190*/  S2UR UR5, SR_CgaCtaId ;  /* 0x00000000000579c3 */ /* 0x000e220000008800 */
[----:B------:R-:W-:-:S02]  /*01a0*/  UMOV UR4, 0x400 ;  /* 0x0000040000047882 */ /* 0x000fc40000000000 */
[----:B------:R-:W5:Y:S04]  /*01b0*/  LDG.E.CONSTANT R12, desc[UR6][R30.64+0x44] ;  /* 0x000044061e0c7981 */ /* 0x000f68000c1e9900 */
[----:B------:R-:W5:Y:S04]  /*01c0*/  LDG.E.CONSTANT R14, desc[UR6][R30.64+0x64] ;  /* 0x000064061e0e7981 */ /* 0x000f68000c1e9900 */
[----:B------:R-:W5:Y:S04]  /*01d0*/  LDG.E.CONSTANT R24, desc[UR6][R30.64+0x84] ;  /* 0x000084061e187981 */ /* 0x000f68000c1e9900 */
[----:B------:R-:W5:Y:S04]  /*01e0*/  LDG.E.CONSTANT R26, desc[UR6][R30.64+0xa4] ;  /* 0x0000a4061e1a7981 */ /* 0x000f68000c1e9900 */
[----:B------:R-:W5:Y:S04]  /*01f0*/  LDG.E.CONSTANT R32, desc[UR6][R30.64+0xc4] ;  /* 0x0000c4061e207981 */ /* 0x000f68000c1e9900 */
[----:B------:R-:W5:Y:S01]  /*0200*/  LDG.E.CONSTANT R34, desc[UR6][R30.64+0xe4] ;  /* 0x0000e4061e227981 */ /* 0x000f62000c1e9900 */
[----:B0-----:R-:W-:Y:S01]  /*0210*/  ULEA UR4, UR5, UR4, 0x18 ;  /* 0x0000000405047291 */ /* 0x001fe2000f8ec0ff */
[----:B------:R-:W-:Y:S06]  /*0220*/  BAR.SYNC.DEFER_BLOCKING 0x0 ;  /* 0x0000000000007b1d */ /* 0x000fec0000010000 */
[----:B------:R-:W5:Y:S04]  /*0230*/  LDG.E.CONSTANT R28, desc[UR6][R30.64+0x104] ;  /* 0x000104061e1c7981 */ /* 0x000f68000c1e9900 */
[----:B--2---:R0:W-:Y:S01]  /*0240*/  STS.128 [UR4], R20 ;  /* 0x00000014ff007988 */ /* 0x0041e20008000c04 */
[----:B------:R-:W-:Y:S06]  /*0250*/  BAR.SYNC.DEFER_BLOCKING 0x0 ;  /* 0x0000000000007b1d */ /* 0x000fec0000010000 */
[----:B0-----:R-:W2:Y:S04]  /*0260*/  LDG.E.CONSTANT R21, desc[UR6][R30.64+0x10] ;  /* 0x000010061e157981 */ /* 0x001ea8000c1e9900 */
[----:B------:R-:W2:Y:S04]  /*0270*/  LDG.E.CONSTANT R20, desc[UR6][R30.64+0xb0] ;  /* 0x0000b0061e147981 */ /* 0x000ea8000c1e9900 */
[----:B------:R-:W2:Y:S04]  /*0280*/  LDG.E.CONSTANT R22, desc[UR6][R30.64+0x90] ;  /* 0x000090061e167981 */ /* 0x000ea8000c1e9900 */
[----:B-1----:R-:W4:Y:S01]  /*0290*/  LDS.128 R4, [UR4] ;  /* 0x00000004ff047984 */ /* 0x002f220008000c00 */
[----:B------:R-:W-:Y:S06]  /*02a0*/  BAR.SYNC.DEFER_BLOCKING 0x0 ;  /* 0x0000000000007b1d */ /* 0x000fec0000010000 */
[----:B---3--:R0:W-:Y:S01]  /*02b0*/  STS.128 [UR4], R16 ;  /* 0x00000010ff007988 */ /* 0x0081e20008000c04 */
[C---:B----4-:R-:W-:Y:S01]  /*02c0*/  FFMA R33, R4.reuse, R2, RZ ;  /* 0x0000000204217223 */ /* 0x050fe200000000ff */
[----:B-----5:R-:W-:-:S02]  /*02d0*/  FFMA R3, R4, R3, RZ ;  /* 0x0000000304037223 */ /* 0x020fc400000000ff */
[----:B------:R-:W3:Y:S01]  /*02e0*/  LDG.E.CONSTANT R2, desc[UR6][R30.64+0x28] ;  /* 0x000028061e027981 */ /* 0x000ee2000c1e9900 */
[C---:B------:R-:W-:Y:S01]  /*02f0*/  FFMA R9, R4.reuse, R9, RZ ;  /* 0x0000000904097223 */ /* 0x040fe200000000ff */
[C---:B------:R-:W-:Y:S01]  /*0300*/  FFMA R11, R4.reuse, R11, RZ ;  /* 0x0000000b040b7223 */ /* 0x040fe200000000ff */
[C---:B------:R-:W-:Y:S01]  /*0310*/  FFMA R13, R4.reuse, R13, RZ ;  /* 0x0000000d040d7223 */ /* 0x040fe200000000ff */
[C---:B------:R-:W-:Y:S01]  /*0320*/  FFMA R15, R4.reuse, R15, RZ ;  /* 0x0000000f040f7223 */ /* 0x040fe200000000ff */
[C---:B------:R-:W-:Y:S01]  /*0330*/  FFMA R25, R4.reuse, R25, RZ ;  /* 0x0000001904197223 */ /* 0x040fe200000000ff */
[C---:B------:R-:W-:Y:S01]  /*0340*/  FFMA R27, R4.reuse, R27, RZ ;  /* 0x0000001b041b7223 */ /* 0x040fe200000000ff */
[----:B------:R-:W-:Y:S01]  /*0350*/  FFMA R29, R4, R29, RZ ;  /* 0x0000001d041d7223 */ /* 0x000fe200000000ff */
[-C--:B------:R-:W-:Y:S01]  /*0360*/  FFMA R33, R8, R5.reuse, R33 ;  /* 0x0000000508217223 */ /* 0x080fe20000000021 */
[-C--:B------:R-:W-:Y:S01]  /*0370*/  FFMA R3, R10, R5.reuse, R3 ;  /* 0x000000050a037223 */ /* 0x080fe20000000003 */
[----:B------:R-:W4:Y:S04]  /*0380*/  LDG.E.CONSTANT R4, desc[UR6][R30.64+0x8] ;  /* 0x000008061e047981 */ /* 0x000f28000c1e9900 */
[----:B------:R-:W5:Y:S04]  /*0390*/  LDG.E.CONSTANT R8, desc[UR6][R30.64+0x48] ;  /* 0x000048061e087981 */ /* 0x000f68000c1e9900 */
[----:B------:R-:W2:Y:S04]  /*03a0*/  LDG.E.CONSTANT R10, desc[UR6][R30.64+0x68] ;  /* 0x000068061e0a7981 */ /* 0x000ea8000c1e9900 */
[----:B0-----:R-:W2:Y:S04]  /*03b0*/  LDG.E.CONSTANT R19, desc[UR6][R30.64+0x88] ;  /* 0x000088061e137981 */ /* 0x001ea8000c1e9900 */
[----:B------:R-:W2:Y:S01]  /*03c0*/  LDG.E.CONSTANT R17, desc[UR6][R30.64+0xa8] ;  /* 0x0000a8061e117981 */ /* 0x000ea2000c1e9900 */
[-C--:B------:R-:W-:Y:S01]  /*03d0*/  FFMA R9, R12, R5.reuse, R9 ;  /* 0x000000050c097223 */ /* 0x080fe20000000009 */
[-C--:B------:R-:W-:Y:S01]  /*03e0*/  FFMA R11, R14, R5.reuse, R11 ;  /* 0x000000050e0b7223 */ /* 0x080fe2000000000b */
[-C--:B------:R-:W-:Y:S01]  /*03f0*/  FFMA R24, R24, R5.reuse, R13 ;  /* 0x0000000518187223 */ /* 0x080fe2000000000d */
[-C--:B------:R-:W-:Y:S01]  /*0400*/  FFMA R26, R26, R5.reuse, R15 ;  /* 0x000000051a1a7223 */ /* 0x080fe2000000000f */
[-C--:B------:R-:W-:Y:S01]  /*0410*/  FFMA R32, R32, R5.reuse, R25 ;  /* 0x0000000520207223 */ /* 0x080fe20000000019 */
[-C--:B------:R-:W-:Y:S01]  /*0420*/  FFMA R34, R34, R5.reuse, R27 ;  /* 0x0000000522227223 */ /* 0x080fe2000000001b */
[----:B------:R-:W-:Y:S01]  /*0430*/  FFMA R28, R28, R5, R29 ;  /* 0x000000051c1c7223 */ /* 0x000fe2000000001d */
[----:B------:R-:W2:Y:S04]  /*0440*/  LDG.E.CONSTANT R15, desc[UR6][R30.64+0xe8] ;  /* 0x0000e8061e0f7981 */ /* 0x000ea8000c1e9900 */
[----:B------:R-:W2:Y:S04]  /*0450*/  LDG.E.CONSTANT R5, desc[UR6][R30.64+0x108] ;  /* 0x000108061e057981 */ /* 0x000ea8000c1e9900 */
[----:B------:R-:W2:Y:S04]  /*0460*/  LDG.E.CONSTANT R16, desc[UR6][R30.64+0x10c] ;  /* 0x00010c061e107981 */ /* 0x000ea8000c1e9900 */
[----:B------:R-:W2:Y:S04]  /*0470*/  LDG.E.CONSTANT R13, desc[UR6][R30.64+0xc8] ;  /* 0x0000c8061e0d7981 */ /* 0x000ea8000c1e9900 */
[----:B------:R-:W2:Y:S04]  /*0480*/  LDG.E.CONSTANT R14, desc[UR6][R30.64+0xc] ;  /* 0x00000c061e0e7981 */ /* 0x000ea8000c1e9900 */
[----:B------:R-:W2:Y:S04]  /*0490*/  LDG.E.CONSTANT R12, desc[UR6][R30.64+0x2c] ;  /* 0x00002c061e0c7981 */ /* 0x000ea8000c1e9900 */
[----:B------:R-:W2:Y:S04]  /*04a0*/  LDG.E.CONSTANT R18, desc[UR6][R30.64+0xd0] ;  /* 0x0000d0061e127981 */ /* 0x000ea8000c1e9900 */
[----:B------:R-:W2:Y:S01]  /*04b0*/  LDG.E.CONSTANT R25, desc[UR6][R30.64+0x30] ;  /* 0x000030061e197981 */ /* 0x000ea2000c1e9900 */
[----:B------:R-:W-:Y:S01]  /*04c0*/  BAR.SYNC.DEFER_BLOCKING 0x0 ;  /* 0x0000000000007b1d */ /* 0x000fe20000010000 */
[----:B---3--:R-:W-:-:S05]  /*04d0*/  FFMA R3, R2, R6, R3 ;  /* 0x0000000602037223 */ /* 0x008fca0000000003 */
[----:B------:R-:W3:Y:S01]  /*04e0*/  LDG.E.CONSTANT R2, desc[UR6][R30.64+0xec] ;  /* 0x0000ec061e027981 */ /* 0x000ee2000c1e9900 */
[----:B----4-:R-:W-:-:S03]  /*04f0*/  FFMA R33, R4, R6, R33 ;  /* 0x0000000604217223 */ /* 0x010fc60000000021 */
[----:B------:R-:W4:Y:S01]  /*0500*/  LDG.E.CONSTANT R4, desc[UR6][R30.64+0xcc] ;  /* 0x0000cc061e047981 */ /* 0x000f22000c1e9900 */
[----:B-----5:R-:W-:-:S03]  /*0510*/  FFMA R8, R8, R6, R9 ;  /* 0x0000000608087223 */ /* 0x020fc60000000009 */
[----:B------:R-:W5:Y:S01]  /*0520*/  LDG.E.CONSTANT R9, desc[UR6][R30.64+0x6c] ;  /* 0x00006c061e097981 */ /* 0x000f62000c1e9900 */
[----:B--2---:R-:W-:-:S03]  /*0530*/  FFMA R10, R10, R6, R11 ;  /* 0x000000060a0a7223 */ /* 0x004fc6000000000b */
[----:B------:R-:W2:Y:S01]  /*0540*/  LDG.E.CONSTANT R11, desc[UR6][R30.64+0x4c] ;  /* 0x00004c061e0b7981 */ /* 0x000ea2000c1e9900 */
[----:B------:R-:W-:-:S03]  /*0550*/  FFMA R24, R19, R6, R24 ;  /* 0x0000000613187223 */ /* 0x000fc60000000018 */
[----:B------:R-:W2:Y:S01]  /*0560*/  LDG.E.CONSTANT R19, desc[UR6][R30.64+0xac] ;  /* 0x0000ac061e137981 */ /* 0x000ea2000c1e9900 */
[----:B------:R-:W-:-:S03]  /*0570*/  FFMA R26, R17, R6, R26 ;  /* 0x00000006111a7223 */ /* 0x000fc6000000001a */
[----:B------:R-:W2:Y:S01]  /*0580*/  LDG.E.CONSTANT R17, desc[UR6][R30.64+0x8c] ;  /* 0x00008c061e117981 */ /* 0x000ea2000c1e9900 */
[-C--:B------:R-:W-:Y:S01]  /*0590*/  FFMA R27, R15, R6.reuse, R34 ;  /* 0x000000060f1b7223 */ /* 0x080fe20000000022 */
[-C--:B------:R-:W-:Y:S02]  /*05a0*/  FFMA R5, R5, R6.reuse, R28 ;  /* 0x0000000605057223 */ /* 0x080fe4000000001c */
[----:B------:R-:W2:Y:S02]  /*05b0*/  LDG.E.CONSTANT R28, desc[UR6][R30.64+0xbc] ;  /* 0x0000bc061e1c7981 */ /* 0x000ea4000c1e9900 */
[----:B------:R-:W-:Y:S02]  /*05c0*/  FFMA R5, R16, R7, R5 ;  /* 0x0000000710057223 */ /* 0x000fe40000000005 */
[----:B------:R-:W2:Y:S01]  /*05d0*/  LDG.E.CONSTANT R16, desc[UR6][R30.64+0xf0] ;  /* 0x0000f0061e107981 */ /* 0x000ea2000c1e9900 */
[----:B------:R-:W-:-:S03]  /*05e0*/  FFMA R23, R13, R6, R32 ;  /* 0x000000060d177223 */ /* 0x000fc60000000020 */
[----:B------:R-:W2:Y:S01]  /*05f0*/  LDG.E.CONSTANT R32, desc[UR6][R30.64+0xfc] ;  /* 0x0000fc061e207981 */ /* 0x000ea2000c1e9900 */
[-C--:B------:R-:W-:Y:S01]  /*0600*/  FFMA R33, R14, R7.reuse, R33 ;  /* 0x000000070e217223 */ /* 0x080fe20000000021 */
[-C--:B------:R-:W-:Y:S02]  /*0610*/  FFMA R3, R12, R7.reuse, R3 ;  /* 0x000000070c037223 */ /* 0x080fe40000000003 */
[----:B------:R-:W0:Y:S01]  /*0620*/  LDS.128 R12, [UR4] ;  /* 0x00000004ff0c7984 */ /* 0x000e220008000c00 */
[----:B---3--:R-:W-:-:S03]  /*0630*/  FFMA R27, R2, R7, R27 ;  /* 0x00000007021b7223 */ /* 0x008fc6000000001b */
[----:B------:R-:W3:Y:S01]  /*0640*/  LDG.E.CONSTANT R2, desc[UR6][R30.64+0x50] ;  /* 0x000050061e027981 */ /* 0x000ee2000c1e9900 */
[----:B----4-:R-:W-:-:S03]  /*0650*/  FFMA R23, R4, R7, R23 ;  /* 0x0000000704177223 */ /* 0x010fc60000000017 */
[----:B------:R-:W4:Y:S01]  /*0660*/  LDG.E.CONSTANT R4, desc[UR6][R30.64+0x70] ;  /* 0x000070061e047981 */ /* 0x000f22000c1e9900 */
[----:B-----5:R-:W-:-:S03]  /*0670*/  FFMA R9, R9, R7, R10 ;  /* 0x0000000709097223 */ /* 0x020fc6000000000a */
[----:B------:R-:W5:Y:S01]  /*0680*/  LDG.E.CONSTANT R10, desc[UR6][R30.64+0x110] ;  /* 0x000110061e0a7981 */ /* 0x000f62000c1e9900 */
[-C--:B--2---:R-:W-:Y:S01]  /*0690*/  FFMA R11, R11, R7.reuse, R8 ;  /* 0x000000070b0b7223 */ /* 0x084fe20000000008 */
[-C--:B------:R-:W-:Y:S01]  /*06a0*/  FFMA R19, R19, R7.reuse, R26 ;  /* 0x0000000713137223 */ /* 0x080fe2000000001a */
[----:B------:R-:W-:Y:S01]  /*06b0*/  FFMA R17, R17, R7, R24 ;  /* 0x0000000711117223 */ /* 0x000fe20000000018 */
[C---:B0-----:R-:W-:Y:S01]  /*06c0*/  FFMA R6, R12.reuse, R21, R33 ;  /* 0x000000150c067223 */ /* 0x041fe20000000021 */
[----:B------:R-:W2:Y:S04]  /*06d0*/  LDG.E.CONSTANT R7, desc[UR6][R30.64+0x14] ;  /* 0x000014061e077981 */ /* 0x000ea8000c1e9900 */
[----:B------:R-:W4:Y:S01]  /*06e0*/  LDG.E.CONSTANT R24, desc[UR6][R30.64+0x54] ;  /* 0x000054061e187981 */ /* 0x000f22000c1e9900 */
[C---:B------:R-:W-:Y:S01]  /*06f0*/  FFMA R18, R12.reuse, R18, R23 ;  /* 0x000000120c127223 */ /* 0x040fe20000000017 */
[----:B------:R-:W-:-:S02]  /*0700*/  FFMA R20, R12, R20, R19 ;  /* 0x000000140c147223 */ /* 0x000fc40000000013 */
[----:B------:R-:W4:Y:S01]  /*0710*/  LDG.E.CONSTANT R8, desc[UR6][R30.64+0x34] ;  /* 0x000034061e087981 */ /* 0x000f22000c1e9900 */
[----:B------:R-:W-:-:S03]  /*0720*/  FFMA R3, R12, R25, R3 ;  /* 0x000000190c037223 */ /* 0x000fc60000000003 */
[----:B------:R-:W4:Y:S01]  /*0730*/  LDG.E.CONSTANT R23, desc[UR6][R30.64+0xd4] ;  /* 0x0000d4061e177981 */ /* 0x000f22000c1e9900 */
[----:B------:R-:W-:-:S03]  /*0740*/  FFMA R16, R12, R16, R27 ;  /* 0x000000100c107223 */ /* 0x000fc6000000001b */
[----:B------:R-:W4:Y:S01]  /*0750*/  LDG.E.CONSTANT R27, desc[UR6][R30.64+0x94] ;  /* 0x000094061e1b7981 */ /* 0x000f22000c1e9900 */
[----:B------:R-:W-:-:S03]  /*0760*/  FFMA R22, R12, R22, R17 ;  /* 0x000000160c167223 */ /* 0x000fc60000000011 */
[----:B------:R-:W4:Y:S04]  /*0770*/  LDG.E.CONSTANT R21, desc[UR6][R30.64+0xf4] ;  /* 0x0000f4061e157981 */ /* 0x000f28000c1e9900 */
[----:B------:R-:W4:Y:S04]  /*0780*/  LDG.E.CONSTANT R19, desc[UR6][R30.64+0x114] ;  /* 0x000114061e137981 */ /* 0x000f28000c1e9900 */
[----:B------:R-:W4:Y:S04]  /*0790*/  LDG.E.CONSTANT R25, desc[UR6][R30.64+0xb4] ;  /* 0x0000b4061e197981 */ /* 0x000f28000c1e9900 */
[----:B------:R-:W4:Y:S04]  /*07a0*/  LDG.E.CONSTANT R17, desc[UR6][R30.64+0x58] ;  /* 0x000058061e117981 */ /* 0x000f28000c1e9900 */
[----:B------:R-:W4:Y:S01]  /*07b0*/  LDG.E.CONSTANT R26, desc[UR6][R30.64+0xdc] ;  /* 0x0000dc061e1a7981 */ /* 0x000f22000c1e9900 */
[----:B---3--:R-:W-:-:S03]  /*07c0*/  FFMA R11, R12, R2, R11 ;  /* 0x000000020c0b7223 */ /* 0x008fc6000000000b */
[----:B------:R-:W3:Y:S01]  /*07d0*/  LDG.E.CONSTANT R2, desc[UR6][R30.64+0x74] ;  /* 0x000074061e027981 */ /* 0x000ee2000c1e9900 */
[----:B-----5:R-:W-:-:S03]  /*07e0*/  FFMA R10, R12, R10, R5 ;  /* 0x0000000a0c0a7223 */ /* 0x020fc60000000005 */
[----:B------:R-:W5:Y:S01]  /*07f0*/  LDG.E.CONSTANT R5, desc[UR6][R30.64+0x78] ;  /* 0x000078061e057981 */ /* 0x000f62000c1e9900 */
[----:B--2---:R-:W-:-:S03]  /*0800*/  FFMA R7, R7, R13, R6 ;  /* 0x0000000d07077223 */ /* 0x004fc60000000006 */
[----:B------:R-:W2:Y:S01]  /*0810*/  LDG.E.CONSTANT R6, desc[UR6][R30.64+0x18] ;  /* 0x000018061e067981 */ /* 0x000ea2000c1e9900 */
[----:B----4-:R-:W-:-:S03]  /*0820*/  FFMA R24, R24, R13, R11 ;  /* 0x0000000d18187223 */ /* 0x010fc6000000000b */
[----:B------:R-:W4:Y:S01]  /*0830*/  LDG.E.CONSTANT R11, desc[UR6][R30.64+0x98] ;  /* 0x000098061e0b7981 */ /* 0x000f22000c1e9900 */
[----:B------:R-:W-:-:S03]  /*0840*/  FFMA R9, R12, R4, R9 ;  /* 0x000000040c097223 */ /* 0x000fc60000000009 */
[----:B------:R-:W4:Y:S01]  /*0850*/  LDG.E.CONSTANT R4, desc[UR6][R30.64+0x38] ;  /* 0x000038061e047981 */ /* 0x000f22000c1e9900 */
[-C--:B------:R-:W-:Y:S01]  /*0860*/  FFMA R3, R8, R13.reuse, R3 ;  /* 0x0000000d08037223 */ /* 0x080fe20000000003 */
[-C--:B------:R-:W-:Y:S02]  /*0870*/  FFMA R23, R23, R13.reuse, R18 ;  /* 0x0000000d17177223 */ /* 0x080fe40000000012 */
[----:B------:R-:W4:Y:S01]  /*0880*/  LDG.E.CONSTANT R8, desc[UR6][R30.64+0xd8] ;  /* 0x0000d8061e087981 */ /* 0x000f22000c1e9900 */
[----:B------:R-:W-:-:S03]  /*0890*/  FFMA R22, R27, R13, R22 ;  /* 0x0000000d1b167223 */ /* 0x000fc60000000016 */
[----:B------:R-:W4:Y:S01]  /*08a0*/  LDG.E.CONSTANT R18, desc[UR6][R30.64+0xf8] ;  /* 0x0000f8061e127981 */ /* 0x000f22000c1e9900 */
[----:B------:R-:W-:-:S03]  /*08b0*/  FFMA R21, R21, R13, R16 ;  /* 0x0000000d15157223 */ /* 0x000fc60000000010 */
[----:B------:R-:W4:Y:S01]  /*08c0*/  LDG.E.CONSTANT R16, desc[UR6][R30.64+0x118] ;  /* 0x000118061e107981 */ /* 0x000f22000c1e9900 */
[----:B------:R-:W-:-:S03]  /*08d0*/  FFMA R19, R19, R13, R10 ;  /* 0x0000000d13137223 */ /* 0x000fc6000000000a */
[----:B------:R-:W4:Y:S01]  /*08e0*/  LDG.E.CONSTANT R12, desc[UR6][R30.64+0x9c] ;  /* 0x00009c061e0c7981 */ /* 0x000f22000c1e9900 */
[-C--:B------:R-:W-:Y:S01]  /*08f0*/  FFMA R20, R25, R13.reuse, R20 ;  /* 0x0000000d19147223 */ /* 0x080fe20000000014 */
[----:B------:R-:W-:Y:S02]  /*0900*/  FFMA R24, R17, R14, R24 ;  /* 0x0000000e11187223 */ /* 0x000fe40000000018 */
[----:B------:R-:W4:Y:S01]  /*0910*/  LDG.E.CONSTANT R17, desc[UR6][R30.64+0x1c] ;  /* 0x00001c061e117981 */ /* 0x000f22000c1e9900 */
[----:B---3--:R-:W-:-:S03]  /*0920*/  FFMA R2, R2, R13, R9 ;  /* 0x0000000d02027223 */ /* 0x008fc60000000009 */
[----:B------:R-:W3:Y:S04]  /*0930*/  LDG.E.CONSTANT R9, desc[UR6][R30.64+0xb8] ;  /* 0x0000b8061e097981 */ /* 0x000ee8000c1e9900 */
[----:B------:R-:W3:Y:S01]  /*0940*/  LDG.E.CONSTANT R13, desc[UR6][R30.64+0x3c] ;  /* 0x00003c061e0d7981 */ /* 0x000ee2000c1e9900 */
[----:B-----5:R-:W-:-:S03]  /*0950*/  FFMA R10, R5, R14, R2 ;  /* 0x0000000e050a7223 */ /* 0x020fc60000000002 */
[----:B------:R-:W5:Y:S01]  /*0960*/  LDG.E.CONSTANT R5, desc[UR6][R30.64+0x7c] ;  /* 0x00007c061e057981 */ /* 0x000f62000c1e9900 */
[----:B--2---:R-:W-:-:S03]  /*0970*/  FFMA R6, R6, R14, R7 ;  /* 0x0000000e06067223 */ /* 0x004fc60000000007 */
[----:B------:R-:W2:Y:S01]  /*0980*/  LDG.E.CONSTANT R7, desc[UR6][R30.64+0x5c] ;  /* 0x00005c061e077981 */ /* 0x000ea2000c1e9900 */
[----:B----4-:R-:W-:-:S03]  /*0990*/  FFMA R11, R11, R14, R22 ;  /* 0x0000000e0b0b7223 */ /* 0x010fc60000000016 */
[----:B------:R-:W4:Y:S01]  /*09a0*/  LDG.E.CONSTANT R22, desc[UR6][R30.64+0x11c] ;  /* 0x00011c061e167981 */ /* 0x000f22000c1e9900 */
[-C--:B------:R-:W-:Y:S02]  /*09b0*/  FFMA R4, R4, R14.reuse, R3 ;  /* 0x0000000e04047223 */ /* 0x080fe40000000003 */
[----:B------:R-:W0:Y:S01]  /*09c0*/  LDC.64 R2, c[0x0][0x380] ;  /* 0x0000e000ff027b82 */ /* 0x000e220000000a00 */
[-C--:B------:R-:W-:Y:S01]  /*09d0*/  FFMA R23, R8, R14.reuse, R23 ;  /* 0x0000000e08177223 */ /* 0x080fe20000000017 */
[-C--:B------:R-:W-:Y:S01]  /*09e0*/  FFMA R21, R18, R14.reuse, R21 ;  /* 0x0000000e12157223 */ /* 0x080fe20000000015 */
[----:B------:R-:W-:Y:S02]  /*09f0*/  FFMA R19, R16, R14, R19 ;  /* 0x0000000e10137223 */ /* 0x000fe40000000013 */
[-C--:B------:R-:W-:Y:S01]  /*0a00*/  FFMA R23, R26, R15.reuse, R23 ;  /* 0x0000000f1a177223 */ /* 0x080fe20000000017 */
[-C--:B------:R-:W-:Y:S01]  /*0a10*/  FFMA R21, R32, R15.reuse, R21 ;  /* 0x0000000f20157223 */ /* 0x080fe20000000015 */
[-C--:B------:R-:W-:Y:S01]  /*0a20*/  FFMA R11, R12, R15.reuse, R11 ;  /* 0x0000000f0c0b7223 */ /* 0x080fe2000000000b */
[----:B------:R-:W-:Y:S01]  /*0a30*/  FFMA R17, R17, R15, R6 ;  /* 0x0000000f11117223 */ /* 0x000fe20000000006 */
[----:B0-----:R-:W-:-:S05]  /*0a40*/  IMAD.WIDE.U32 R2, R0, 0x4, R2 ;  /* 0x0000000400027825 */ /* 0x001fca00078e0002 */
[----:B------:R-:W-:Y:S04]  /*0a50*/  STG.E desc[UR6][R2.64], R17 ;  /* 0x0000001102007986 */ /* 0x000fe8000c101906 */
[----:B------:R-:W-:Y:S04]  /*0a60*/  STG.E desc[UR6][R2.64+0x50], R11 ;  /* 0x0000500b02007986 */ /* 0x000fe8000c101906 */
[----:B------:R-:W-:Y:S04]  /*0a70*/  STG.E desc[UR6][R2.64+0x78], R23 ;  /* 0x0000781702007986 */ /* 0x000fe8000c101906 */
[----:B------:R-:W-:Y:S01]  /*0a80*/  STG.E desc[UR6][R2.64+0x8c], R21 ;  /* 0x00008c1502007986 */ /* 0x000fe2000c101906 */
[----:B---3--:R-:W-:Y:S01]  /*0a90*/  FFMA R9, R9, R14, R20 ;  /* 0x0000000e09097223 */ /* 0x008fe20000000014 */
[----:B------:R-:W-:-:S03]  /*0aa0*/  FFMA R13, R13, R15, R4 ;  /* 0x0000000f0d0d7223 */ /* 0x000fc60000000004 */
[-C--:B------:R-:W-:Y:S02]  /*0ab0*/  FFMA R9, R28, R15.reuse, R9 ;  /* 0x0000000f1c097223 */ /* 0x080fe40000000009 */
[----:B------:R-:W-:Y:S01]  /*0ac0*/  STG.E desc[UR6][R2.64+0x14], R13 ;  /* 0x0000140d02007986 */ /* 0x000fe2000c101906 */
[----:B-----5:R-:W-:-:S03]  /*0ad0*/  FFMA R5, R5, R15, R10 ;  /* 0x0000000f05057223 */ /* 0x020fc6000000000a */
[----:B------:R-:W-:Y:S04]  /*0ae0*/  STG.E desc[UR6][R2.64+0x64], R9 ;  /* 0x0000640902007986 */ /* 0x000fe8000c101906 */
[----:B------:R-:W-:Y:S01]  /*0af0*/  STG.E desc[UR6][R2.64+0x3c], R5 ;  /* 0x00003c0502007986 */ /* 0x000fe2000c101906 */
[-C--:B--2---:R-:W-:Y:S01]  /*0b00*/  FFMA R7, R7, R15.reuse, R24 ;  /* 0x0000000f07077223 */ /* 0x084fe20000000018 */
[----:B----4-:R-:W-:-:S04]  /*0b10*/  FFMA R19, R22, R15, R19 ;  /* 0x0000000f16137223 */ /* 0x010fc80000000013 */
[----:B------:R-:W-:Y:S04]  /*0b20*/  STG.E desc[UR6][R2.64+0x28], R7 ;  /* 0x0000280702007986 */ /* 0x000fe8000c101906 */
[----:B------:R-:W-:Y:S01]  /*0b30*/  STG.E desc[UR6][R2.64+0xa0], R19 ;  /* 0x0000a01302007986 */ /* 0x000fe2000c101906 */
[----:B------:R-:W-:Y:S05]  /*0b40*/  EXIT ;  /* 0x000000000000794d */ /* 0x000fea0003800000 */
.L_x_3:
        /* <DEDUP_REMOVED lines=11> */
.L_x_8:


//--------------------- .text.default_function_kernel_3 --------------------------
	.section	.text.default_function_kernel_3,"ax",@progbits
	.align	128
        .global         default_function_kernel_3
        .type           default_function_kernel_3,@function
        .size           default_function_kernel_3,(.L_x_9 - default_function_kernel_3)
        .other          default_function_kernel_3,@"STO_CUDA_ENTRY STV_DEFAULT"
default_function_kernel_3:
.text.default_function_kernel_3:
        /* <DEDUP_REMOVED lines=16> */
[----:B---3--:R-:W-:-:S05]  /*0100*/  FMUL R0, R2, 1.4426950216293334961 ;  /* 0x3fb8aa3b02007820 */ /* 0x008fca0000400000 */
[----:B------:R-:W-:-:S13]  /*0110*/  FSETP.GEU.AND P0, PT, R0, -126, PT ;  /* 0xc2fc00000000780b */ /* 0x000fda0003f0e000 */
[----:B------:R-:W-:-:S04]  /*0120*/  @!P0 FMUL R0, R0, 0.5 ;  /* 0x3f00000000008820 */ /* 0x000fc80000400000 */
[----:B------:R-:W0:Y:S02]  /*0130*/  MUFU.EX2 R9, R0 ;  /* 0x0000000000097308 */ /* 0x000e240000000800 */
[----:B0-----:R-:W-:-:S04]  /*0140*/  @!P0 FMUL R9, R9, R9 ;  /* 0x0000000909098220 */ /* 0x001fc80000400000 */
[----:B------:R-:W-:-:S05]  /*0150*/  FMUL R9, R2, R9 ;  /* 0x0000000902097220 */ /* 0x000fca0000400000 */
[----:B------:R-:W-:Y:S01]  /*0160*/  STG.E desc[UR6][R4.64], R9 ;  /* 0x0000000904007986 */ /* 0x000fe2000c101906 */
[----:B------:R-:W-:Y:S05]  /*0170*/  EXIT ;  /* 0x000000000000794d */ /* 0x000fea0003800000 */
.L_x_4:
        /* <DEDUP_REMOVED lines=16> */
.L_x_9:


//--------------------- .nv.shared.reserved.0     --------------------------
	.section	.nv.shared.reserved.0,"aw",@nobits
	.weak		__nv_reservedSMEM_offset_0_alias
	.size		__nv_reservedSMEM_offset_0_alias, 0, 64
	.other		__nv_reservedSMEM_offset_0_alias,@"STO_CUDA_RESERVED_SHARED STV_DEFAULT"
__nv_reservedSMEM_offset_0_alias:
	.zero		0
	.zero		64


//--------------------- .nv.shared.default_function_kernel_1 --------------------------
	.section	.nv.shared.default_function_kernel_1,"aw",@nobits
	.sectionflags	@""
	.align	4
.nv.shared.default_function_kernel_1:
	.zero		1040


//--------------------- .nv.constant0.default_function_kernel --------------------------
	.section	.nv.constant0.default_function_kernel,"a",@progbits
	.sectionflags	@""
	.align	4
.nv.constant0.default_function_kernel:
	.zero		912


//--------------------- .nv.constant0.default_function_kernel_2 --------------------------
	.section	.nv.constant0.default_function_kernel_2,"a",@progbits
	.sectionflags	@""
	.align	4
.nv.constant0.default_function_kernel_2:
	.zero		912


//--------------------- .nv.constant0.default_function_kernel_4 --------------------------
	.section	.nv.constant0.default_function_kernel_4,"a",@progbits
	.sectionflags	@""
	.align	4
.nv.constant0.default_function_kernel_4:
	.zero		912


//--------------------- .nv.constant0.default_function_kernel_1 --------------------------
	.section	.nv.constant0.default_function_kernel_1,"a",@progbits
	.sectionflags	@""
	.align	4
.nv.constant0.default_function_kernel_1:
	.zero		920


//--------------------- .nv.constant0.default_function_kernel_3 --------------------------
	.section	.nv.constant0.default_function_kernel_3,"a",@progbits
	.sectionflags	@""
	.align	4
.nv.constant0.default_function_kernel_3:
	.zero		912


//--------------------- SYMBOLS --------------------------

	.type		.nv.reservedSmem.offset0,@object
	.size		.nv.reservedSmem.offset0,0x4
	.type		.nv.reservedSmem.cap,@object
	.size		.nv.reservedSmem.cap,0x4
